//
// Generated by NVIDIA NVVM Compiler
//
// Compiler Build ID: CL-36424714
// Cuda compilation tools, release 13.0, V13.0.88
// Based on NVVM 20.0.0
//

.version 9.0
.target sm_100
.address_size 64

	// .globl	_Z11addInternalPKfS0_Pfi

.visible .entry _Z11addInternalPKfS0_Pfi(
	.param .u64 .ptr .align 1 _Z11addInternalPKfS0_Pfi_param_0,
	.param .u64 .ptr .align 1 _Z11addInternalPKfS0_Pfi_param_1,
	.param .u64 .ptr .align 1 _Z11addInternalPKfS0_Pfi_param_2,
	.param .u32 _Z11addInternalPKfS0_Pfi_param_3
)
{
	.reg .pred 	%p<2>;
	.reg .b32 	%r<3>;
	.reg .b32 	%f<4>;
	.reg .b64 	%rd<11>;

	ld.param.u64 	%rd1, [_Z11addInternalPKfS0_Pfi_param_0];
	ld.param.u64 	%rd2, [_Z11addInternalPKfS0_Pfi_param_1];
	ld.param.u64 	%rd3, [_Z11addInternalPKfS0_Pfi_param_2];
	ld.param.u32 	%r2, [_Z11addInternalPKfS0_Pfi_param_3];
	mov.u32 	%r1, %tid.x;
	setp.ge.s32 	%p1, %r1, %r2;
	@%p1 bra 	$L__BB0_2;
	cvta.to.global.u64 	%rd4, %rd1;
	cvta.to.global.u64 	%rd5, %rd2;
	cvta.to.global.u64 	%rd6, %rd3;
	mul.wide.u32 	%rd7, %r1, 4;
	add.s64 	%rd8, %rd4, %rd7;
	ld.global.f32 	%f1, [%rd8];
	add.s64 	%rd9, %rd5, %rd7;
	ld.global.f32 	%f2, [%rd9];
	add.f32 	%f3, %f1, %f2;
	add.s64 	%rd10, %rd6, %rd7;
	st.global.f32 	[%rd10], %f3;
$L__BB0_2:
	ret;

}
	// .globl	_Z19populateAccumulatormmmPKfS0_PKtPf
.visible .entry _Z19populateAccumulatormmmPKfS0_PKtPf(
	.param .u64 _Z19populateAccumulatormmmPKfS0_PKtPf_param_0,
	.param .u64 _Z19populateAccumulatormmmPKfS0_PKtPf_param_1,
	.param .u64 _Z19populateAccumulatormmmPKfS0_PKtPf_param_2,
	.param .u64 .ptr .align 1 _Z19populateAccumulatormmmPKfS0_PKtPf_param_3,
	.param .u64 .ptr .align 1 _Z19populateAccumulatormmmPKfS0_PKtPf_param_4,
	.param .u64 .ptr .align 1 _Z19populateAccumulatormmmPKfS0_PKtPf_param_5,
	.param .u64 .ptr .align 1 _Z19populateAccumulatormmmPKfS0_PKtPf_param_6
)
{
	.reg .pred 	%p<8>;
	.reg .b16 	%rs<2>;
	.reg .b32 	%r<3>;
	.reg .b32 	%f<10>;
	.reg .b64 	%rd<32>;

	ld.param.u64 	%rd15, [_Z19populateAccumulatormmmPKfS0_PKtPf_param_0];
	ld.param.u64 	%rd9, [_Z19populateAccumulatormmmPKfS0_PKtPf_param_1];
	ld.param.u64 	%rd10, [_Z19populateAccumulatormmmPKfS0_PKtPf_param_2];
	ld.param.u64 	%rd11, [_Z19populateAccumulatormmmPKfS0_PKtPf_param_3];
	ld.param.u64 	%rd12, [_Z19populateAccumulatormmmPKfS0_PKtPf_param_4];
	ld.param.u64 	%rd13, [_Z19populateAccumulatormmmPKfS0_PKtPf_param_5];
	ld.param.u64 	%rd14, [_Z19populateAccumulatormmmPKfS0_PKtPf_param_6];
	mov.u32 	%r1, %ctaid.x;
	cvt.u64.u32 	%rd1, %r1;
	setp.le.u64 	%p1, %rd15, %rd1;
	@%p1 bra 	$L__BB1_7;
	mov.u32 	%r2, %tid.x;
	cvt.u64.u32 	%rd2, %r2;
	setp.le.u64 	%p2, %rd9, %rd2;
	@%p2 bra 	$L__BB1_7;
	mul.lo.s64 	%rd3, %rd9, %rd1;
	cvta.to.global.u64 	%rd16, %rd12;
	shl.b64 	%rd17, %rd2, 2;
	add.s64 	%rd18, %rd16, %rd17;
	ld.global.f32 	%f9, [%rd18];
	setp.eq.s64 	%p3, %rd10, 0;
	@%p3 bra 	$L__BB1_6;
	cvta.to.global.u64 	%rd4, %rd13;
	cvta.to.global.u64 	%rd5, %rd11;
	mul.lo.s64 	%rd6, %rd10, %rd1;
	mov.b64 	%rd31, 0;
$L__BB1_4:
	add.s64 	%rd20, %rd31, %rd6;
	shl.b64 	%rd21, %rd20, 1;
	add.s64 	%rd22, %rd4, %rd21;
	ld.global.u16 	%rs1, [%rd22];
	setp.gt.u16 	%p4, %rs1, 767;
	@%p4 bra 	$L__BB1_6;
	cvt.u64.u16 	%rd23, %rs1;
	mad.lo.s64 	%rd24, %rd9, %rd23, %rd2;
	shl.b64 	%rd25, %rd24, 2;
	add.s64 	%rd26, %rd5, %rd25;
	ld.global.f32 	%f5, [%rd26];
	add.f32 	%f9, %f9, %f5;
	add.s64 	%rd31, %rd31, 1;
	setp.gt.u64 	%p5, %rd10, %rd31;
	@%p5 bra 	$L__BB1_4;
$L__BB1_6:
	setp.lt.f32 	%p6, %f9, 0f00000000;
	setp.gt.f32 	%p7, %f9, 0f3F800000;
	selp.f32 	%f6, 0f3F800000, %f9, %p7;
	selp.f32 	%f7, 0f00000000, %f6, %p6;
	cvta.to.global.u64 	%rd27, %rd14;
	add.s64 	%rd28, %rd3, %rd2;
	shl.b64 	%rd29, %rd28, 2;
	add.s64 	%rd30, %rd27, %rd29;
	st.global.f32 	[%rd30], %f7;
$L__BB1_7:
	ret;

}
	// .globl	_Z13setOutputBiasmPKfPf
.visible .entry _Z13setOutputBiasmPKfPf(
	.param .u64 _Z13setOutputBiasmPKfPf_param_0,
	.param .u64 .ptr .align 1 _Z13setOutputBiasmPKfPf_param_1,
	.param .u64 .ptr .align 1 _Z13setOutputBiasmPKfPf_param_2
)
{
	.reg .pred 	%p<2>;
	.reg .b32 	%r<5>;
	.reg .b32 	%f<2>;
	.reg .b64 	%rd<9>;

	ld.param.u64 	%rd4, [_Z13setOutputBiasmPKfPf_param_0];
	ld.param.u64 	%rd2, [_Z13setOutputBiasmPKfPf_param_1];
	ld.param.u64 	%rd3, [_Z13setOutputBiasmPKfPf_param_2];
	mov.u32 	%r1, %ctaid.x;
	mov.u32 	%r2, %ntid.x;
	mov.u32 	%r3, %tid.x;
	mad.lo.s32 	%r4, %r1, %r2, %r3;
	cvt.u64.u32 	%rd1, %r4;
	setp.le.u64 	%p1, %rd4, %rd1;
	@%p1 bra 	$L__BB2_2;
	cvta.to.global.u64 	%rd5, %rd2;
	cvta.to.global.u64 	%rd6, %rd3;
	ld.global.f32 	%f1, [%rd5];
	shl.b64 	%rd7, %rd1, 2;
	add.s64 	%rd8, %rd6, %rd7;
	st.global.f32 	[%rd8], %f1;
$L__BB2_2:
	ret;

}
	// .globl	_Z14calculateEvalsmmPKfS0_S0_S0_Pf
.visible .entry _Z14calculateEvalsmmPKfS0_S0_S0_Pf(
	.param .u64 _Z14calculateEvalsmmPKfS0_S0_S0_Pf_param_0,
	.param .u64 _Z14calculateEvalsmmPKfS0_S0_S0_Pf_param_1,
	.param .u64 .ptr .align 1 _Z14calculateEvalsmmPKfS0_S0_S0_Pf_param_2,
	.param .u64 .ptr .align 1 _Z14calculateEvalsmmPKfS0_S0_S0_Pf_param_3,
	.param .u64 .ptr .align 1 _Z14calculateEvalsmmPKfS0_S0_S0_Pf_param_4,
	.param .u64 .ptr .align 1 _Z14calculateEvalsmmPKfS0_S0_S0_Pf_param_5,
	.param .u64 .ptr .align 1 _Z14calculateEvalsmmPKfS0_S0_S0_Pf_param_6
)
{
	.reg .pred 	%p<3>;
	.reg .b32 	%r<3>;
	.reg .b32 	%f<8>;
	.reg .b64 	%rd<23>;

	ld.param.u64 	%rd8, [_Z14calculateEvalsmmPKfS0_S0_S0_Pf_param_0];
	ld.param.u64 	%rd3, [_Z14calculateEvalsmmPKfS0_S0_S0_Pf_param_1];
	ld.param.u64 	%rd4, [_Z14calculateEvalsmmPKfS0_S0_S0_Pf_param_2];
	ld.param.u64 	%rd5, [_Z14calculateEvalsmmPKfS0_S0_S0_Pf_param_4];
	ld.param.u64 	%rd6, [_Z14calculateEvalsmmPKfS0_S0_S0_Pf_param_5];
	ld.param.u64 	%rd7, [_Z14calculateEvalsmmPKfS0_S0_S0_Pf_param_6];
	mov.u32 	%r1, %ctaid.x;
	cvt.u64.u32 	%rd1, %r1;
	setp.le.u64 	%p1, %rd8, %rd1;
	@%p1 bra 	$L__BB3_3;
	mov.u32 	%r2, %tid.x;
	cvt.u64.u32 	%rd2, %r2;
	setp.le.u64 	%p2, %rd3, %rd2;
	@%p2 bra 	$L__BB3_3;
	mad.lo.s64 	%rd9, %rd3, %rd1, %rd2;
	cvta.to.global.u64 	%rd10, %rd5;
	shl.b64 	%rd11, %rd9, 2;
	add.s64 	%rd12, %rd10, %rd11;
	ld.global.f32 	%f1, [%rd12];
	cvta.to.global.u64 	%rd13, %rd4;
	shl.b64 	%rd14, %rd2, 2;
	add.s64 	%rd15, %rd13, %rd14;
	ld.global.f32 	%f2, [%rd15];
	cvta.to.global.u64 	%rd16, %rd6;
	add.s64 	%rd17, %rd16, %rd11;
	ld.global.f32 	%f3, [%rd17];
	shl.b64 	%rd18, %rd3, 2;
	add.s64 	%rd19, %rd15, %rd18;
	ld.global.f32 	%f4, [%rd19];
	mul.f32 	%f5, %f3, %f4;
	fma.rn.f32 	%f6, %f1, %f2, %f5;
	cvta.to.global.u64 	%rd20, %rd7;
	shl.b64 	%rd21, %rd1, 2;
	add.s64 	%rd22, %rd20, %rd21;
	atom.global.add.f32 	%f7, [%rd22], %f6;
$L__BB3_3:
	ret;

}
	// .globl	_Z15calculateErrorsmmPKfPfS1_
.visible .entry _Z15calculateErrorsmmPKfPfS1_(
	.param .u64 _Z15calculateErrorsmmPKfPfS1__param_0,
	.param .u64 _Z15calculateErrorsmmPKfPfS1__param_1,
	.param .u64 .ptr .align 1 _Z15calculateErrorsmmPKfPfS1__param_2,
	.param .u64 .ptr .align 1 _Z15calculateErrorsmmPKfPfS1__param_3,
	.param .u64 .ptr .align 1 _Z15calculateErrorsmmPKfPfS1__param_4
)
{
	.reg .pred 	%p<2>;
	.reg .b32 	%r<7>;
	.reg .b32 	%f<21>;
	.reg .b64 	%rd<12>;
	.reg .b64 	%fd<9>;

	ld.param.u64 	%rd5, [_Z15calculateErrorsmmPKfPfS1__param_0];
	ld.param.u64 	%rd2, [_Z15calculateErrorsmmPKfPfS1__param_2];
	ld.param.u64 	%rd3, [_Z15calculateErrorsmmPKfPfS1__param_3];
	ld.param.u64 	%rd4, [_Z15calculateErrorsmmPKfPfS1__param_4];
	mov.u32 	%r1, %ctaid.x;
	mov.u32 	%r2, %ntid.x;
	mov.u32 	%r3, %tid.x;
	mad.lo.s32 	%r4, %r1, %r2, %r3;
	cvt.u64.u32 	%rd1, %r4;
	setp.le.u64 	%p1, %rd5, %rd1;
	@%p1 bra 	$L__BB4_2;
	cvta.to.global.u64 	%rd6, %rd3;
	cvta.to.global.u64 	%rd7, %rd2;
	cvta.to.global.u64 	%rd8, %rd4;
	shl.b64 	%rd9, %rd1, 2;
	add.s64 	%rd10, %rd6, %rd9;
	ld.global.f32 	%f1, [%rd10];
	add.s64 	%rd11, %rd7, %rd9;
	ld.global.f32 	%f2, [%rd11];
	fma.rn.f32 	%f3, %f1, 0fBBBB989D, 0f3F000000;
	cvt.sat.f32.f32 	%f4, %f3;
	mov.f32 	%f5, 0f4B400001;
	mov.f32 	%f6, 0f437C0000;
	fma.rm.f32 	%f7, %f4, %f6, %f5;
	add.f32 	%f8, %f7, 0fCB40007F;
	neg.f32 	%f9, %f8;
	fma.rn.f32 	%f10, %f1, 0fBFB8AA3B, %f9;
	fma.rn.f32 	%f11, %f1, 0fB2A57060, %f10;
	mov.b32 	%r5, %f7;
	shl.b32 	%r6, %r5, 23;
	mov.b32 	%f12, %r6;
	ex2.approx.ftz.f32 	%f13, %f11;
	mul.f32 	%f14, %f13, %f12;
	cvt.f64.f32 	%fd1, %f14;
	add.f64 	%fd2, %fd1, 0d3FF0000000000000;
	rcp.rn.f64 	%fd3, %fd2;
	cvt.rn.f32.f64 	%f15, %fd3;
	sub.f32 	%f16, %f15, %f2;
	mul.f32 	%f17, %f16, %f15;
	cvt.f64.f32 	%fd4, %f17;
	cvt.f64.f32 	%fd5, %f15;
	mov.f64 	%fd6, 0d3FF0000000000000;
	sub.f64 	%fd7, %fd6, %fd5;
	mul.f64 	%fd8, %fd7, %fd4;
	cvt.rn.f32.f64 	%f18, %fd8;
	mul.f32 	%f19, %f16, %f16;
	atom.global.add.f32 	%f20, [%rd8], %f19;
	st.global.f32 	[%rd10], %f18;
$L__BB4_2:
	ret;

}
	// .globl	_Z12backpropSidemmmmPKfS0_PKtS0_PfS3_S3_
.visible .entry _Z12backpropSidemmmmPKfS0_PKtS0_PfS3_S3_(
	.param .u64 _Z12backpropSidemmmmPKfS0_PKtS0_PfS3_S3__param_0,
	.param .u64 _Z12backpropSidemmmmPKfS0_PKtS0_PfS3_S3__param_1,
	.param .u64 _Z12backpropSidemmmmPKfS0_PKtS0_PfS3_S3__param_2,
	.param .u64 _Z12backpropSidemmmmPKfS0_PKtS0_PfS3_S3__param_3,
	.param .u64 .ptr .align 1 _Z12backpropSidemmmmPKfS0_PKtS0_PfS3_S3__param_4,
	.param .u64 .ptr .align 1 _Z12backpropSidemmmmPKfS0_PKtS0_PfS3_S3__param_5,
	.param .u64 .ptr .align 1 _Z12backpropSidemmmmPKfS0_PKtS0_PfS3_S3__param_6,
	.param .u64 .ptr .align 1 _Z12backpropSidemmmmPKfS0_PKtS0_PfS3_S3__param_7,
	.param .u64 .ptr .align 1 _Z12backpropSidemmmmPKfS0_PKtS0_PfS3_S3__param_8,
	.param .u64 .ptr .align 1 _Z12backpropSidemmmmPKfS0_PKtS0_PfS3_S3__param_9,
	.param .u64 .ptr .align 1 _Z12backpropSidemmmmPKfS0_PKtS0_PfS3_S3__param_10
)
{
	.reg .pred 	%p<8>;
	.reg .b16 	%rs<2>;
	.reg .b32 	%r<3>;
	.reg .b32 	%f<11>;
	.reg .b64 	%rd<45>;

	ld.param.u64 	%rd18, [_Z12backpropSidemmmmPKfS0_PKtS0_PfS3_S3__param_0];
	ld.param.u64 	%rd8, [_Z12backpropSidemmmmPKfS0_PKtS0_PfS3_S3__param_1];
	ld.param.u64 	%rd9, [_Z12backpropSidemmmmPKfS0_PKtS0_PfS3_S3__param_2];
	ld.param.u64 	%rd11, [_Z12backpropSidemmmmPKfS0_PKtS0_PfS3_S3__param_4];
	ld.param.u64 	%rd12, [_Z12backpropSidemmmmPKfS0_PKtS0_PfS3_S3__param_5];
	ld.param.u64 	%rd13, [_Z12backpropSidemmmmPKfS0_PKtS0_PfS3_S3__param_6];
	ld.param.u64 	%rd14, [_Z12backpropSidemmmmPKfS0_PKtS0_PfS3_S3__param_7];
	ld.param.u64 	%rd15, [_Z12backpropSidemmmmPKfS0_PKtS0_PfS3_S3__param_8];
	ld.param.u64 	%rd16, [_Z12backpropSidemmmmPKfS0_PKtS0_PfS3_S3__param_9];
	ld.param.u64 	%rd17, [_Z12backpropSidemmmmPKfS0_PKtS0_PfS3_S3__param_10];
	mov.u32 	%r1, %ctaid.x;
	cvt.u64.u32 	%rd1, %r1;
	setp.le.u64 	%p1, %rd18, %rd1;
	@%p1 bra 	$L__BB5_6;
	mov.u32 	%r2, %tid.x;
	cvt.u64.u32 	%rd2, %r2;
	setp.le.u64 	%p2, %rd8, %rd2;
	@%p2 bra 	$L__BB5_6;
	ld.param.u64 	%rd43, [_Z12backpropSidemmmmPKfS0_PKtS0_PfS3_S3__param_3];
	add.s64 	%rd19, %rd43, %rd2;
	mad.lo.s64 	%rd20, %rd8, %rd1, %rd2;
	cvta.to.global.u64 	%rd21, %rd14;
	shl.b64 	%rd22, %rd1, 2;
	add.s64 	%rd23, %rd21, %rd22;
	ld.global.f32 	%f2, [%rd23];
	cvta.to.global.u64 	%rd24, %rd11;
	shl.b64 	%rd25, %rd19, 2;
	add.s64 	%rd26, %rd24, %rd25;
	ld.global.f32 	%f3, [%rd26];
	cvta.to.global.u64 	%rd27, %rd12;
	shl.b64 	%rd28, %rd20, 2;
	add.s64 	%rd29, %rd27, %rd28;
	ld.global.f32 	%f4, [%rd29];
	setp.gt.f32 	%p3, %f4, 0f00000000;
	setp.lt.f32 	%p4, %f4, 0f3F800000;
	mul.f32 	%f5, %f2, %f3;
	selp.f32 	%f6, %f5, 0f00000000, %p4;
	selp.f32 	%f1, %f6, 0f00000000, %p3;
	cvta.to.global.u64 	%rd30, %rd16;
	shl.b64 	%rd31, %rd2, 2;
	add.s64 	%rd32, %rd30, %rd31;
	atom.global.add.f32 	%f7, [%rd32], %f1;
	cvta.to.global.u64 	%rd33, %rd17;
	add.s64 	%rd34, %rd33, %rd25;
	mul.f32 	%f8, %f2, %f4;
	atom.global.add.f32 	%f9, [%rd34], %f8;
	setp.eq.s64 	%p5, %rd9, 0;
	@%p5 bra 	$L__BB5_6;
	cvta.to.global.u64 	%rd3, %rd13;
	cvta.to.global.u64 	%rd4, %rd15;
	mul.lo.s64 	%rd5, %rd9, %rd1;
	mov.b64 	%rd44, 0;
$L__BB5_4:
	add.s64 	%rd36, %rd44, %rd5;
	shl.b64 	%rd37, %rd36, 1;
	add.s64 	%rd38, %rd3, %rd37;
	ld.global.u16 	%rs1, [%rd38];
	setp.gt.u16 	%p6, %rs1, 767;
	@%p6 bra 	$L__BB5_6;
	cvt.u64.u16 	%rd39, %rs1;
	mad.lo.s64 	%rd40, %rd8, %rd39, %rd2;
	shl.b64 	%rd41, %rd40, 2;
	add.s64 	%rd42, %rd4, %rd41;
	atom.global.add.f32 	%f10, [%rd42], %f1;
	add.s64 	%rd44, %rd44, 1;
	setp.gt.u64 	%p7, %rd9, %rd44;
	@%p7 bra 	$L__BB5_4;
$L__BB5_6:
	ret;

}
	// .globl	_Z18backpropOutputBiasmPKfPf
.visible .entry _Z18backpropOutputBiasmPKfPf(
	.param .u64 _Z18backpropOutputBiasmPKfPf_param_0,
	.param .u64 .ptr .align 1 _Z18backpropOutputBiasmPKfPf_param_1,
	.param .u64 .ptr .align 1 _Z18backpropOutputBiasmPKfPf_param_2
)
{
	.reg .pred 	%p<2>;
	.reg .b32 	%r<5>;
	.reg .b32 	%f<3>;
	.reg .b64 	%rd<9>;

	ld.param.u64 	%rd4, [_Z18backpropOutputBiasmPKfPf_param_0];
	ld.param.u64 	%rd2, [_Z18backpropOutputBiasmPKfPf_param_1];
	ld.param.u64 	%rd3, [_Z18backpropOutputBiasmPKfPf_param_2];
	mov.u32 	%r1, %ctaid.x;
	mov.u32 	%r2, %ntid.x;
	mov.u32 	%r3, %tid.x;
	mad.lo.s32 	%r4, %r1, %r2, %r3;
	cvt.s64.s32 	%rd1, %r4;
	setp.le.u64 	%p1, %rd4, %rd1;
	@%p1 bra 	$L__BB6_2;
	cvta.to.global.u64 	%rd5, %rd2;
	cvta.to.global.u64 	%rd6, %rd3;
	shl.b64 	%rd7, %rd1, 2;
	add.s64 	%rd8, %rd5, %rd7;
	ld.global.f32 	%f1, [%rd8];
	atom.global.add.f32 	%f2, [%rd6], %f1;
$L__BB6_2:
	ret;

}


// ===== COMPILED SASS (sm_100) =====

	.target	sm_100

	.elftype	@"ET_EXEC"


//--------------------- .note.nv.tkinfo           --------------------------
	.section	.note.nv.tkinfo,"",@"SHT_NOTE"
	.sectionflags	@"SHF_NOTE_NV_TKINFO"
	.tkinfo
        /*0018*/ 	.word	0x00000002
        /*0030*/ 	.string	""
        /*0030*/ 	.string	"ptxas"
        /*0030*/ 	.string	"Cuda compilation tools, release 13.0, V13.0.88"
        /*0030*/ 	.string	"Build cuda_13.0.r13.0/compiler.36424714_0"
        /*0030*/ 	.string	"-arch sm_100 -m 64 "



//--------------------- .note.nv.cuinfo           --------------------------
	.section	.note.nv.cuinfo,"",@"SHT_NOTE"
	.sectionflags	@"SHF_NOTE_NV_CUINFO"
        /*0018*/ 	.short	0x0002
        /*001a*/ 	.short	0x0064
        /*001c*/ 	.short	0x0082
	.zero		2


//--------------------- .nv.info                  --------------------------
	.section	.nv.info,"",@"SHT_CUDA_INFO"
	.align	4


	//----- nvinfo : EIATTR_REGCOUNT
	.align		4
        /*0000*/ 	.byte	0x04, 0x2f
        /*0002*/ 	.short	(.L_1 - .L_0)
	.align		4
.L_0:
        /*0004*/ 	.word	index@(_Z11addInternalPKfS0_Pfi)
        /*0008*/ 	.word	0x0000000c


	//----- nvinfo : EIATTR_FRAME_SIZE
	.align		4
.L_1:
        /*000c*/ 	.byte	0x04, 0x11
        /*000e*/ 	.short	(.L_3 - .L_2)
	.align		4
.L_2:
        /*0010*/ 	.word	index@(_Z11addInternalPKfS0_Pfi)
        /*0014*/ 	.word	0x00000000


	//----- nvinfo : EIATTR_REGCOUNT
	.align		4
.L_3:
        /*0018*/ 	.byte	0x04, 0x2f
        /*001a*/ 	.short	(.L_5 - .L_4)
	.align		4
.L_4:
        /*001c*/ 	.word	index@(_Z19populateAccumulatormmmPKfS0_PKtPf)
        /*0020*/ 	.word	0x00000009


	//----- nvinfo : EIATTR_FRAME_SIZE
	.align		4
.L_5:
        /*0024*/ 	.byte	0x04, 0x11
        /*0026*/ 	.short	(.L_7 - .L_6)
	.align		4
.L_6:
        /*0028*/ 	.word	index@(_Z19populateAccumulatormmmPKfS0_PKtPf)
        /*002c*/ 	.word	0x00000000


	//----- nvinfo : EIATTR_REGCOUNT
	.align		4
.L_7:
        /*0030*/ 	.byte	0x04, 0x2f
        /*0032*/ 	.short	(.L_9 - .L_8)
	.align		4
.L_8:
        /*0034*/ 	.word	index@(_Z13setOutputBiasmPKfPf)
        /*0038*/ 	.word	0x00000008


	//----- nvinfo : EIATTR_FRAME_SIZE
	.align		4
.L_9:
        /*003c*/ 	.byte	0x04, 0x11
        /*003e*/ 	.short	(.L_11 - .L_10)
	.align		4
.L_10:
        /*0040*/ 	.word	index@(_Z13setOutputBiasmPKfPf)
        /*0044*/ 	.word	0x00000000


	//----- nvinfo : EIATTR_REGCOUNT
	.align		4
.L_11:
        /*0048*/ 	.byte	0x04, 0x2f
        /*004a*/ 	.short	(.L_13 - .L_12)
	.align		4
.L_12:
        /*004c*/ 	.word	index@(_Z14calculateEvalsmmPKfS0_S0_S0_Pf)
        /*0050*/ 	.word	0x00000010


	//----- nvinfo : EIATTR_FRAME_SIZE
	.align		4
.L_13:
        /*0054*/ 	.byte	0x04, 0x11
        /*0056*/ 	.short	(.L_15 - .L_14)
	.align		4
.L_14:
        /*0058*/ 	.word	index@(_Z14calculateEvalsmmPKfS0_S0_S0_Pf)
        /*005c*/ 	.word	0x00000000


	//----- nvinfo : EIATTR_REGCOUNT
	.align		4
.L_15:
        /*0060*/ 	.byte	0x04, 0x2f
        /*0062*/ 	.short	(.L_17 - .L_16)
	.align		4
.L_16:
        /*0064*/ 	.word	index@(_Z15calculateErrorsmmPKfPfS1_)
        /*0068*/ 	.word	0x00000010


	//----- nvinfo : EIATTR_FRAME_SIZE
	.align		4
.L_17:
        /*006c*/ 	.byte	0x04, 0x11
        /*006e*/ 	.short	(.L_19 - .L_18)
	.align		4
.L_18:
        /*0070*/ 	.word	index@($__internal_0_$__cuda_sm20_dblrcp_rn_slowpath_v3)
        /*0074*/ 	.word	0x00000000


	//----- nvinfo : EIATTR_FRAME_SIZE
	.align		4
.L_19:
        /*0078*/ 	.byte	0x04, 0x11
        /*007a*/ 	.short	(.L_21 - .L_20)
	.align		4
.L_20:
        /*007c*/ 	.word	index@(_Z15calculateErrorsmmPKfPfS1_)
        /*0080*/ 	.word	0x00000000


	//----- nvinfo : EIATTR_REGCOUNT
	.align		4
.L_21:
        /*0084*/ 	.byte	0x04, 0x2f
        /*0086*/ 	.short	(.L_23 - .L_22)
	.align		4
.L_22:
        /*0088*/ 	.word	index@(_Z12backpropSidemmmmPKfS0_PKtS0_PfS3_S3_)
        /*008c*/ 	.word	0x00000012


	//----- nvinfo : EIATTR_FRAME_SIZE
	.align		4
.L_23:
        /*0090*/ 	.byte	0x04, 0x11
        /*0092*/ 	.short	(.L_25 - .L_24)
	.align		4
.L_24:
        /*0094*/ 	.word	index@(_Z12backpropSidemmmmPKfS0_PKtS0_PfS3_S3_)
        /*0098*/ 	.word	0x00000000


	//----- nvinfo : EIATTR_REGCOUNT
	.align		4
.L_25:
        /*009c*/ 	.byte	0x04, 0x2f
        /*009e*/ 	.short	(.L_27 - .L_26)
	.align		4
.L_26:
        /*00a0*/ 	.word	index@(_Z18backpropOutputBiasmPKfPf)
        /*00a4*/ 	.word	0x00000008


	//----- nvinfo : EIATTR_FRAME_SIZE
	.align		4
.L_27:
        /*00a8*/ 	.byte	0x04, 0x11
        /*00aa*/ 	.short	(.L_29 - .L_28)
	.align		4
.L_28:
        /*00ac*/ 	.word	index@(_Z18backpropOutputBiasmPKfPf)
        /*00b0*/ 	.word	0x00000000


	//----- nvinfo : EIATTR_MIN_STACK_SIZE
	.align		4
.L_29:
        /*00b4*/ 	.byte	0x04, 0x12
        /*00b6*/ 	.short	(.L_31 - .L_30)
	.align		4
.L_30:
        /*00b8*/ 	.word	index@(_Z18backpropOutputBiasmPKfPf)
        /*00bc*/ 	.word	0x00000000


	//----- nvinfo : EIATTR_MIN_STACK_SIZE
	.align		4
.L_31:
        /*00c0*/ 	.byte	0x04, 0x12
        /*00c2*/ 	.short	(.L_33 - .L_32)
	.align		4
.L_32:
        /*00c4*/ 	.word	index@(_Z12backpropSidemmmmPKfS0_PKtS0_PfS3_S3_)
        /*00c8*/ 	.word	0x00000000


	//----- nvinfo : EIATTR_MIN_STACK_SIZE
	.align		4
.L_33:
        /*00cc*/ 	.byte	0x04, 0x12
        /*00ce*/ 	.short	(.L_35 - .L_34)
	.align		4
.L_34:
        /*00d0*/ 	.word	index@(_Z15calculateErrorsmmPKfPfS1_)
        /*00d4*/ 	.word	0x00000000


	//----- nvinfo : EIATTR_MIN_STACK_SIZE
	.align		4
.L_35:
        /*00d8*/ 	.byte	0x04, 0x12
        /*00da*/ 	.short	(.L_37 - .L_36)
	.align		4
.L_36:
        /*00dc*/ 	.word	index@(_Z14calculateEvalsmmPKfS0_S0_S0_Pf)
        /*00e0*/ 	.word	0x00000000


	//----- nvinfo : EIATTR_MIN_STACK_SIZE
	.align		4
.L_37:
        /*00e4*/ 	.byte	0x04, 0x12
        /*00e6*/ 	.short	(.L_39 - .L_38)
	.align		4
.L_38:
        /*00e8*/ 	.word	index@(_Z13setOutputBiasmPKfPf)
        /*00ec*/ 	.word	0x00000000


	//----- nvinfo : EIATTR_MIN_STACK_SIZE
	.align		4
.L_39:
        /*00f0*/ 	.byte	0x04, 0x12
        /*00f2*/ 	.short	(.L_41 - .L_40)
	.align		4
.L_40:
        /*00f4*/ 	.word	index@(_Z19populateAccumulatormmmPKfS0_PKtPf)
        /*00f8*/ 	.word	0x00000000


	//----- nvinfo : EIATTR_MIN_STACK_SIZE
	.align		4
.L_41:
        /*00fc*/ 	.byte	0x04, 0x12
        /*00fe*/ 	.short	(.L_43 - .L_42)
	.align		4
.L_42:
        /*0100*/ 	.word	index@(_Z11addInternalPKfS0_Pfi)
        /*0104*/ 	.word	0x00000000
.L_43:


//--------------------- .nv.compat                --------------------------
	.section	.nv.compat,"",@"SHT_CUDA_COMPAT_INFO"
	.align	4
        /*0000*/ 	.byte	0x02, 0x09, 0x00, 0x00, 0x02, 0x02, 0x01, 0x00, 0x02, 0x05, 0x05, 0x00, 0x03, 0x07, 0x01, 0x01
        /*0010*/ 	.byte	0x02, 0x03, 0x00, 0x00, 0x02, 0x06, 0x01, 0x00, 0x04, 0x0b, 0x08, 0x00, 0x01, 0x00, 0x00, 0x00
        /*0020*/ 	.byte	0x00, 0x00, 0x00, 0x00


//--------------------- .nv.info._Z18backpropOutputBiasmPKfPf --------------------------
	.section	.nv.info._Z18backpropOutputBiasmPKfPf,"",@"SHT_CUDA_INFO"
	.sectionflags	@""
	.align	4


	//----- nvinfo : EIATTR_CUDA_API_VERSION
	.align		4
        /*0000*/ 	.byte	0x04, 0x37
        /*0002*/ 	.short	(.L_45 - .L_44)
.L_44:
        /*0004*/ 	.word	0x00000082


	//----- nvinfo : EIATTR_KPARAM_INFO
	.align		4
.L_45:
        /*0008*/ 	.byte	0x04, 0x17
        /*000a*/ 	.short	(.L_47 - .L_46)
.L_46:
        /*000c*/ 	.word	0x00000000
        /*0010*/ 	.short	0x0002
        /*0012*/ 	.short	0x0010
        /*0014*/ 	.byte	0x00, 0xf5, 0x21, 0x00


	//----- nvinfo : EIATTR_KPARAM_INFO
	.align		4
.L_47:
        /*0018*/ 	.byte	0x04, 0x17
        /*001a*/ 	.short	(.L_49 - .L_48)
.L_48:
        /*001c*/ 	.word	0x00000000
        /*0020*/ 	.short	0x0001
        /*0022*/ 	.short	0x0008
        /*0024*/ 	.byte	0x00, 0xf5, 0x21, 0x00


	//----- nvinfo : EIATTR_KPARAM_INFO
	.align		4
.L_49:
        /*0028*/ 	.byte	0x04, 0x17
        /*002a*/ 	.short	(.L_51 - .L_50)
.L_50:
        /*002c*/ 	.word	0x00000000
        /*0030*/ 	.short	0x0000
        /*0032*/ 	.short	0x0000
        /*0034*/ 	.byte	0x00, 0xf0, 0x21, 0x00


	//----- nvinfo : EIATTR_SPARSE_MMA_MASK
	.align		4
.L_51:
        /*0038*/ 	.byte	0x03, 0x50
        /*003a*/ 	.short	0x0000


	//----- nvinfo : EIATTR_MAXREG_COUNT
	.align		4
        /*003c*/ 	.byte	0x03, 0x1b
        /*003e*/ 	.short	0x00ff


	//----- nvinfo : EIATTR_MERCURY_ISA_VERSION
	.align		4
        /*0040*/ 	.byte	0x03, 0x5f
        /*0042*/ 	.short	0x0101


	//----- nvinfo : EIATTR_VRC_CTA_INIT_COUNT
	.align		4
        /*0044*/ 	.byte	0x02, 0x4a
	.zero		1
	.zero		1


	//----- nvinfo : EIATTR_EXIT_INSTR_OFFSETS
	.align		4
        /*0048*/ 	.byte	0x04, 0x1c
        /*004a*/ 	.short	(.L_53 - .L_52)


	//   ....[0]....
.L_52:
        /*004c*/ 	.word	0x00000090


	//   ....[1]....
        /*0050*/ 	.word	0x00000110


	//----- nvinfo : EIATTR_CBANK_PARAM_SIZE
	.align		4
.L_53:
        /*0054*/ 	.byte	0x03, 0x19
        /*0056*/ 	.short	0x0018


	//----- nvinfo : EIATTR_PARAM_CBANK
	.align		4
        /*0058*/ 	.byte	0x04, 0x0a
        /*005a*/ 	.short	(.L_55 - .L_54)
	.align		4
.L_54:
        /*005c*/ 	.word	index@(.nv.constant0._Z18backpropOutputBiasmPKfPf)
        /*0060*/ 	.short	0x0380
        /*0062*/ 	.short	0x0018


	//----- nvinfo : EIATTR_SW_WAR
	.align		4
.L_55:
        /*0064*/ 	.byte	0x04, 0x36
        /*0066*/ 	.short	(.L_57 - .L_56)
.L_56:
        /*0068*/ 	.word	0x00000008
.L_57:


//--------------------- .nv.info._Z12backpropSidemmmmPKfS0_PKtS0_PfS3_S3_ --------------------------
	.section	.nv.info._Z12backpropSidemmmmPKfS0_PKtS0_PfS3_S3_,"",@"SHT_CUDA_INFO"
	.sectionflags	@""
	.align	4


	//----- nvinfo : EIATTR_CUDA_API_VERSION
	.align		4
        /*0000*/ 	.byte	0x04, 0x37
        /*0002*/ 	.short	(.L_59 - .L_58)
.L_58:
        /*0004*/ 	.word	0x00000082


	//----- nvinfo : EIATTR_KPARAM_INFO
	.align		4
.L_59:
        /*0008*/ 	.byte	0x04, 0x17
        /*000a*/ 	.short	(.L_61 - .L_60)
.L_60:
        /*000c*/ 	.word	0x00000000
        /*0010*/ 	.short	0x000a
        /*0012*/ 	.short	0x0050
        /*0014*/ 	.byte	0x00, 0xf5, 0x21, 0x00


	//----- nvinfo : EIATTR_KPARAM_INFO
	.align		4
.L_61:
        /*0018*/ 	.byte	0x04, 0x17
        /*001a*/ 	.short	(.L_63 - .L_62)
.L_62:
        /*001c*/ 	.word	0x00000000
        /*0020*/ 	.short	0x0009
        /*0022*/ 	.short	0x0048
        /*0024*/ 	.byte	0x00, 0xf5, 0x21, 0x00


	//----- nvinfo : EIATTR_KPARAM_INFO
	.align		4
.L_63:
        /*0028*/ 	.byte	0x04, 0x17
        /*002a*/ 	.short	(.L_65 - .L_64)
.L_64:
        /*002c*/ 	.word	0x00000000
        /*0030*/ 	.short	0x0008
        /*0032*/ 	.short	0x0040
        /*0034*/ 	.byte	0x00, 0xf5, 0x21, 0x00


	//----- nvinfo : EIATTR_KPARAM_INFO
	.align		4
.L_65:
        /*0038*/ 	.byte	0x04, 0x17
        /*003a*/ 	.short	(.L_67 - .L_66)
.L_66:
        /*003c*/ 	.word	0x00000000
        /*0040*/ 	.short	0x0007
        /*0042*/ 	.short	0x0038
        /*0044*/ 	.byte	0x00, 0xf5, 0x21, 0x00


	//----- nvinfo : EIATTR_KPARAM_INFO
	.align		4
.L_67:
        /*0048*/ 	.byte	0x04, 0x17
        /*004a*/ 	.short	(.L_69 - .L_68)
.L_68:
        /*004c*/ 	.word	0x00000000
        /*0050*/ 	.short	0x0006
        /*0052*/ 	.short	0x0030
        /*0054*/ 	.byte	0x00, 0xf5, 0x21, 0x00


	//----- nvinfo : EIATTR_KPARAM_INFO
	.align		4
.L_69:
        /*0058*/ 	.byte	0x04, 0x17
        /*005a*/ 	.short	(.L_71 - .L_70)
.L_70:
        /*005c*/ 	.word	0x00000000
        /*0060*/ 	.short	0x0005
        /*0062*/ 	.short	0x0028
        /*0064*/ 	.byte	0x00, 0xf5, 0x21, 0x00


	//----- nvinfo : EIATTR_KPARAM_INFO
	.align		4
.L_71:
        /*0068*/ 	.byte	0x04, 0x17
        /*006a*/ 	.short	(.L_73 - .L_72)
.L_72:
        /*006c*/ 	.word	0x00000000
        /*0070*/ 	.short	0x0004
        /*0072*/ 	.short	0x0020
        /*0074*/ 	.byte	0x00, 0xf5, 0x21, 0x00


	//----- nvinfo : EIATTR_KPARAM_INFO
	.align		4
.L_73:
        /*0078*/ 	.byte	0x04, 0x17
        /*007a*/ 	.short	(.L_75 - .L_74)
.L_74:
        /*007c*/ 	.word	0x00000000
        /*0080*/ 	.short	0x0003
        /*0082*/ 	.short	0x0018
        /*0084*/ 	.byte	0x00, 0xf0, 0x21, 0x00


	//----- nvinfo : EIATTR_KPARAM_INFO
	.align		4
.L_75:
        /*0088*/ 	.byte	0x04, 0x17
        /*008a*/ 	.short	(.L_77 - .L_76)
.L_76:
        /*008c*/ 	.word	0x00000000
        /*0090*/ 	.short	0x0002
        /*0092*/ 	.short	0x0010
        /*0094*/ 	.byte	0x00, 0xf0, 0x21, 0x00


	//----- nvinfo : EIATTR_KPARAM_INFO
	.align		4
.L_77:
        /*0098*/ 	.byte	0x04, 0x17
        /*009a*/ 	.short	(.L_79 - .L_78)
.L_78:
        /*009c*/ 	.word	0x00000000
        /*00a0*/ 	.short	0x0001
        /*00a2*/ 	.short	0x0008
        /*00a4*/ 	.byte	0x00, 0xf0, 0x21, 0x00


	//----- nvinfo : EIATTR_KPARAM_INFO
	.align		4
.L_79:
        /*00a8*/ 	.byte	0x04, 0x17
        /*00aa*/ 	.short	(.L_81 - .L_80)
.L_80:
        /*00ac*/ 	.word	0x00000000
        /*00b0*/ 	.short	0x0000
        /*00b2*/ 	.short	0x0000
        /*00b4*/ 	.byte	0x00, 0xf0, 0x21, 0x00


	//----- nvinfo : EIATTR_SPARSE_MMA_MASK
	.align		4
.L_81:
        /*00b8*/ 	.byte	0x03, 0x50
        /*00ba*/ 	.short	0x0000


	//----- nvinfo : EIATTR_MAXREG_COUNT
	.align		4
        /*00bc*/ 	.byte	0x03, 0x1b
        /*00be*/ 	.short	0x00ff


	//----- nvinfo : EIATTR_MERCURY_ISA_VERSION
	.align		4
        /*00c0*/ 	.byte	0x03, 0x5f
        /*00c2*/ 	.short	0x0101


	//----- nvinfo : EIATTR_VRC_CTA_INIT_COUNT
	.align		4
        /*00c4*/ 	.byte	0x02, 0x4a
	.zero		1
	.zero		1


	//----- nvinfo : EIATTR_EXIT_INSTR_OFFSETS
	.align		4
        /*00c8*/ 	.byte	0x04, 0x1c
        /*00ca*/ 	.short	(.L_83 - .L_82)


	//   ....[0]....
.L_82:
        /*00cc*/ 	.word	0x00000050


	//   ....[1]....
        /*00d0*/ 	.word	0x000000a0


	//   ....[2]....
        /*00d4*/ 	.word	0x00000310


	//   ....[3]....
        /*00d8*/ 	.word	0x00000400


	//   ....[4]....
        /*00dc*/ 	.word	0x000004d0


	//----- nvinfo : EIATTR_CBANK_PARAM_SIZE
	.align		4
.L_83:
        /*00e0*/ 	.byte	0x03, 0x19
        /*00e2*/ 	.short	0x0058


	//----- nvinfo : EIATTR_PARAM_CBANK
	.align		4
        /*00e4*/ 	.byte	0x04, 0x0a
        /*00e6*/ 	.short	(.L_85 - .L_84)
	.align		4
.L_84:
        /*00e8*/ 	.word	index@(.nv.constant0._Z12backpropSidemmmmPKfS0_PKtS0_PfS3_S3_)
        /*00ec*/ 	.short	0x0380
        /*00ee*/ 	.short	0x0058


	//----- nvinfo : EIATTR_SW_WAR
	.align		4
.L_85:
        /*00f0*/ 	.byte	0x04, 0x36
        /*00f2*/ 	.short	(.L_87 - .L_86)
.L_86:
        /*00f4*/ 	.word	0x00000008
.L_87:


//--------------------- .nv.info._Z15calculateErrorsmmPKfPfS1_ --------------------------
	.section	.nv.info._Z15calculateErrorsmmPKfPfS1_,"",@"SHT_CUDA_INFO"
	.sectionflags	@""
	.align	4


	//----- nvinfo : EIATTR_CUDA_API_VERSION
	.align		4
        /*0000*/ 	.byte	0x04, 0x37
        /*0002*/ 	.short	(.L_89 - .L_88)
.L_88:
        /*0004*/ 	.word	0x00000082


	//----- nvinfo : EIATTR_KPARAM_INFO
	.align		4
.L_89:
        /*0008*/ 	.byte	0x04, 0x17
        /*000a*/ 	.short	(.L_91 - .L_90)
.L_90:
        /*000c*/ 	.word	0x00000000
        /*0010*/ 	.short	0x0004
        /*0012*/ 	.short	0x0020
        /*0014*/ 	.byte	0x00, 0xf5, 0x21, 0x00


	//----- nvinfo : EIATTR_KPARAM_INFO
	.align		4
.L_91:
        /*0018*/ 	.byte	0x04, 0x17
        /*001a*/ 	.short	(.L_93 - .L_92)
.L_92:
        /*001c*/ 	.word	0x00000000
        /*0020*/ 	.short	0x0003
        /*0022*/ 	.short	0x0018
        /*0024*/ 	.byte	0x00, 0xf5, 0x21, 0x00


	//----- nvinfo : EIATTR_KPARAM_INFO
	.align		4
.L_93:
        /*0028*/ 	.byte	0x04, 0x17
        /*002a*/ 	.short	(.L_95 - .L_94)
.L_94:
        /*002c*/ 	.word	0x00000000
        /*0030*/ 	.short	0x0002
        /*0032*/ 	.short	0x0010
        /*0034*/ 	.byte	0x00, 0xf5, 0x21, 0x00


	//----- nvinfo : EIATTR_KPARAM_INFO
	.align		4
.L_95:
        /*0038*/ 	.byte	0x04, 0x17
        /*003a*/ 	.short	(.L_97 - .L_96)
.L_96:
        /*003c*/ 	.word	0x00000000
        /*0040*/ 	.short	0x0001
        /*0042*/ 	.short	0x0008
        /*0044*/ 	.byte	0x00, 0xf0, 0x21, 0x00


	//----- nvinfo : EIATTR_KPARAM_INFO
	.align		4
.L_97:
        /*0048*/ 	.byte	0x04, 0x17
        /*004a*/ 	.short	(.L_99 - .L_98)
.L_98:
        /*004c*/ 	.word	0x00000000
        /*0050*/ 	.short	0x0000
        /*0052*/ 	.short	0x0000
        /*0054*/ 	.byte	0x00, 0xf0, 0x21, 0x00


	//----- nvinfo : EIATTR_SPARSE_MMA_MASK
	.align		4
.L_99:
        /*0058*/ 	.byte	0x03, 0x50
        /*005a*/ 	.short	0x0000


	//----- nvinfo : EIATTR_MAXREG_COUNT
	.align		4
        /*005c*/ 	.byte	0x03, 0x1b
        /*005e*/ 	.short	0x00ff


	//----- nvinfo : EIATTR_MERCURY_ISA_VERSION
	.align		4
        /*0060*/ 	.byte	0x03, 0x5f
        /*0062*/ 	.short	0x0101


	//----- nvinfo : EIATTR_VRC_CTA_INIT_COUNT
	.align		4
        /*0064*/ 	.byte	0x02, 0x4a
	.zero		1
	.zero		1


	//----- nvinfo : EIATTR_EXIT_INSTR_OFFSETS
	.align		4
        /*0068*/ 	.byte	0x04, 0x1c
        /*006a*/ 	.short	(.L_101 - .L_100)


	//   ....[0]....
.L_100:
        /*006c*/ 	.word	0x00000080


	//   ....[1]....
        /*0070*/ 	.word	0x000003a0


	//----- nvinfo : EIATTR_CRS_STACK_SIZE
	.align		4
.L_101:
        /*0074*/ 	.byte	0x04, 0x1e
        /*0076*/ 	.short	(.L_103 - .L_102)
.L_102:
        /*0078*/ 	.word	0x00000000


	//----- nvinfo : EIATTR_CBANK_PARAM_SIZE
	.align		4
.L_103:
        /*007c*/ 	.byte	0x03, 0x19
        /*007e*/ 	.short	0x0028


	//----- nvinfo : EIATTR_PARAM_CBANK
	.align		4
        /*0080*/ 	.byte	0x04, 0x0a
        /*0082*/ 	.short	(.L_105 - .L_104)
	.align		4
.L_104:
        /*0084*/ 	.word	index@(.nv.constant0._Z15calculateErrorsmmPKfPfS1_)
        /*0088*/ 	.short	0x0380
        /*008a*/ 	.short	0x0028


	//----- nvinfo : EIATTR_SW_WAR
	.align		4
.L_105:
        /*008c*/ 	.byte	0x04, 0x36
        /*008e*/ 	.short	(.L_107 - .L_106)
.L_106:
        /*0090*/ 	.word	0x00000008
.L_107:


//--------------------- .nv.info._Z14calculateEvalsmmPKfS0_S0_S0_Pf --------------------------
	.section	.nv.info._Z14calculateEvalsmmPKfS0_S0_S0_Pf,"",@"SHT_CUDA_INFO"
	.sectionflags	@""
	.align	4


	//----- nvinfo : EIATTR_CUDA_API_VERSION
	.align		4
        /*0000*/ 	.byte	0x04, 0x37
        /*0002*/ 	.short	(.L_109 - .L_108)
.L_108:
        /*0004*/ 	.word	0x00000082


	//----- nvinfo : EIATTR_KPARAM_INFO
	.align		4
.L_109:
        /*0008*/ 	.byte	0x04, 0x17
        /*000a*/ 	.short	(.L_111 - .L_110)
.L_110:
        /*000c*/ 	.word	0x00000000
        /*0010*/ 	.short	0x0006
        /*0012*/ 	.short	0x0030
        /*0014*/ 	.byte	0x00, 0xf5, 0x21, 0x00


	//----- nvinfo : EIATTR_KPARAM_INFO
	.align		4
.L_111:
        /*0018*/ 	.byte	0x04, 0x17
        /*001a*/ 	.short	(.L_113 - .L_112)
.L_112:
        /*001c*/ 	.word	0x00000000
        /*0020*/ 	.short	0x0005
        /*0022*/ 	.short	0x0028
        /*0024*/ 	.byte	0x00, 0xf5, 0x21, 0x00


	//----- nvinfo : EIATTR_KPARAM_INFO
	.align		4
.L_113:
        /*0028*/ 	.byte	0x04, 0x17
        /*002a*/ 	.short	(.L_115 - .L_114)
.L_114:
        /*002c*/ 	.word	0x00000000
        /*0030*/ 	.short	0x0004
        /*0032*/ 	.short	0x0020
        /*0034*/ 	.byte	0x00, 0xf5, 0x21, 0x00


	//----- nvinfo : EIATTR_KPARAM_INFO
	.align		4
.L_115:
        /*0038*/ 	.byte	0x04, 0x17
        /*003a*/ 	.short	(.L_117 - .L_116)
.L_116:
        /*003c*/ 	.word	0x00000000
        /*0040*/ 	.short	0x0003
        /*0042*/ 	.short	0x0018
        /*0044*/ 	.byte	0x00, 0xf5, 0x21, 0x00


	//----- nvinfo : EIATTR_KPARAM_INFO
	.align		4
.L_117:
        /*0048*/ 	.byte	0x04, 0x17
        /*004a*/ 	.short	(.L_119 - .L_118)
.L_118:
        /*004c*/ 	.word	0x00000000
        /*0050*/ 	.short	0x0002
        /*0052*/ 	.short	0x0010
        /*0054*/ 	.byte	0x00, 0xf5, 0x21, 0x00


	//----- nvinfo : EIATTR_KPARAM_INFO
	.align		4
.L_119:
        /*0058*/ 	.byte	0x04, 0x17
        /*005a*/ 	.short	(.L_121 - .L_120)
.L_120:
        /*005c*/ 	.word	0x00000000
        /*0060*/ 	.short	0x0001
        /*0062*/ 	.short	0x0008
        /*0064*/ 	.byte	0x00, 0xf0, 0x21, 0x00


	//----- nvinfo : EIATTR_KPARAM_INFO
	.align		4
.L_121:
        /*0068*/ 	.byte	0x04, 0x17
        /*006a*/ 	.short	(.L_123 - .L_122)
.L_122:
        /*006c*/ 	.word	0x00000000
        /*0070*/ 	.short	0x0000
        /*0072*/ 	.short	0x0000
        /*0074*/ 	.byte	0x00, 0xf0, 0x21, 0x00


	//----- nvinfo : EIATTR_SPARSE_MMA_MASK
	.align		4
.L_123:
        /*0078*/ 	.byte	0x03, 0x50
        /*007a*/ 	.short	0x0000


	//----- nvinfo : EIATTR_MAXREG_COUNT
	.align		4
        /*007c*/ 	.byte	0x03, 0x1b
        /*007e*/ 	.short	0x00ff


	//----- nvinfo : EIATTR_MERCURY_ISA_VERSION
	.align		4
        /*0080*/ 	.byte	0x03, 0x5f
        /*0082*/ 	.short	0x0101


	//----- nvinfo : EIATTR_VRC_CTA_INIT_COUNT
	.align		4
        /*0084*/ 	.byte	0x02, 0x4a
	.zero		1
	.zero		1


	//----- nvinfo : EIATTR_EXIT_INSTR_OFFSETS
	.align		4
        /*0088*/ 	.byte	0x04, 0x1c
        /*008a*/ 	.short	(.L_125 - .L_124)


	//   ....[0]....
.L_124:
        /*008c*/ 	.word	0x00000050


	//   ....[1]....
        /*0090*/ 	.word	0x000000a0


	//   ....[2]....
        /*0094*/ 	.word	0x00000270


	//----- nvinfo : EIATTR_CBANK_PARAM_SIZE
	.align		4
.L_125:
        /*0098*/ 	.byte	0x03, 0x19
        /*009a*/ 	.short	0x0038


	//----- nvinfo : EIATTR_PARAM_CBANK
	.align		4
        /*009c*/ 	.byte	0x04, 0x0a
        /*009e*/ 	.short	(.L_127 - .L_126)
	.align		4
.L_126:
        /*00a0*/ 	.word	index@(.nv.constant0._Z14calculateEvalsmmPKfS0_S0_S0_Pf)
        /*00a4*/ 	.short	0x0380
        /*00a6*/ 	.short	0x0038


	//----- nvinfo : EIATTR_SW_WAR
	.align		4
.L_127:
        /*00a8*/ 	.byte	0x04, 0x36
        /*00aa*/ 	.short	(.L_129 - .L_128)
.L_128:
        /*00ac*/ 	.word	0x00000008
.L_129:


//--------------------- .nv.info._Z13setOutputBiasmPKfPf --------------------------
	.section	.nv.info._Z13setOutputBiasmPKfPf,"",@"SHT_CUDA_INFO"
	.sectionflags	@""
	.align	4


	//----- nvinfo : EIATTR_CUDA_API_VERSION
	.align		4
        /*0000*/ 	.byte	0x04, 0x37
        /*0002*/ 	.short	(.L_131 - .L_130)
.L_130:
        /*0004*/ 	.word	0x00000082


	//----- nvinfo : EIATTR_KPARAM_INFO
	.align		4
.L_131:
        /*0008*/ 	.byte	0x04, 0x17
        /*000a*/ 	.short	(.L_133 - .L_132)
.L_132:
        /*000c*/ 	.word	0x00000000
        /*0010*/ 	.short	0x0002
        /*0012*/ 	.short	0x0010
        /*0014*/ 	.byte	0x00, 0xf5, 0x21, 0x00


	//----- nvinfo : EIATTR_KPARAM_INFO
	.align		4
.L_133:
        /*0018*/ 	.byte	0x04, 0x17
        /*001a*/ 	.short	(.L_135 - .L_134)
.L_134:
        /*001c*/ 	.word	0x00000000
        /*0020*/ 	.short	0x0001
        /*0022*/ 	.short	0x0008
        /*0024*/ 	.byte	0x00, 0xf5, 0x21, 0x00


	//----- nvinfo : EIATTR_KPARAM_INFO
	.align		4
.L_135:
        /*0028*/ 	.byte	0x04, 0x17
        /*002a*/ 	.short	(.L_137 - .L_136)
.L_136:
        /*002c*/ 	.word	0x00000000
        /*0030*/ 	.short	0x0000
        /*0032*/ 	.short	0x0000
        /*0034*/ 	.byte	0x00, 0xf0, 0x21, 0x00


	//----- nvinfo : EIATTR_SPARSE_MMA_MASK
	.align		4
.L_137:
        /*0038*/ 	.byte	0x03, 0x50
        /*003a*/ 	.short	0x0000


	//----- nvinfo : EIATTR_MAXREG_COUNT
	.align		4
        /*003c*/ 	.byte	0x03, 0x1b
        /*003e*/ 	.short	0x00ff


	//----- nvinfo : EIATTR_MERCURY_ISA_VERSION
	.align		4
        /*0040*/ 	.byte	0x03, 0x5f
        /*0042*/ 	.short	0x0101


	//----- nvinfo : EIATTR_VRC_CTA_INIT_COUNT
	.align		4
        /*0044*/ 	.byte	0x02, 0x4a
	.zero		1
	.zero		1


	//----- nvinfo : EIATTR_EXIT_INSTR_OFFSETS
	.align		4
        /*0048*/ 	.byte	0x04, 0x1c
        /*004a*/ 	.short	(.L_139 - .L_138)


	//   ....[0]....
.L_138:
        /*004c*/ 	.word	0x00000080


	//   ....[1]....
        /*0050*/ 	.word	0x00000100


	//----- nvinfo : EIATTR_CBANK_PARAM_SIZE
	.align		4
.L_139:
        /*0054*/ 	.byte	0x03, 0x19
        /*0056*/ 	.short	0x0018


	//----- nvinfo : EIATTR_PARAM_CBANK
	.align		4
        /*0058*/ 	.byte	0x04, 0x0a
        /*005a*/ 	.short	(.L_141 - .L_140)
	.align		4
.L_140:
        /*005c*/ 	.word	index@(.nv.constant0._Z13setOutputBiasmPKfPf)
        /*0060*/ 	.short	0x0380
        /*0062*/ 	.short	0x0018


	//----- nvinfo : EIATTR_SW_WAR
	.align		4
.L_141:
        /*0064*/ 	.byte	0x04, 0x36
        /*0066*/ 	.short	(.L_143 - .L_142)
.L_142:
        /*0068*/ 	.word	0x00000008
.L_143:


//--------------------- .nv.info._Z19populateAccumulatormmmPKfS0_PKtPf --------------------------
	.section	.nv.info._Z19populateAccumulatormmmPKfS0_PKtPf,"",@"SHT_CUDA_INFO"
	.sectionflags	@""
	.align	4


	//----- nvinfo : EIATTR_CUDA_API_VERSION
	.align		4
        /*0000*/ 	.byte	0x04, 0x37
        /*0002*/ 	.short	(.L_145 - .L_144)
.L_144:
        /*0004*/ 	.word	0x00000082


	//----- nvinfo : EIATTR_KPARAM_INFO
	.align		4
.L_145:
        /*0008*/ 	.byte	0x04, 0x17
        /*000a*/ 	.short	(.L_147 - .L_146)
.L_146:
        /*000c*/ 	.word	0x00000000
        /*0010*/ 	.short	0x0006
        /*0012*/ 	.short	0x0030
        /*0014*/ 	.byte	0x00, 0xf5, 0x21, 0x00


	//----- nvinfo : EIATTR_KPARAM_INFO
	.align		4
.L_147:
        /*0018*/ 	.byte	0x04, 0x17
        /*001a*/ 	.short	(.L_149 - .L_148)
.L_148:
        /*001c*/ 	.word	0x00000000
        /*0020*/ 	.short	0x0005
        /*0022*/ 	.short	0x0028
        /*0024*/ 	.byte	0x00, 0xf5, 0x21, 0x00


	//----- nvinfo : EIATTR_KPARAM_INFO
	.align		4
.L_149:
        /*0028*/ 	.byte	0x04, 0x17
        /*002a*/ 	.short	(.L_151 - .L_150)
.L_150:
        /*002c*/ 	.word	0x00000000
        /*0030*/ 	.short	0x0004
        /*0032*/ 	.short	0x0020
        /*0034*/ 	.byte	0x00, 0xf5, 0x21, 0x00


	//----- nvinfo : EIATTR_KPARAM_INFO
	.align		4
.L_151:
        /*0038*/ 	.byte	0x04, 0x17
        /*003a*/ 	.short	(.L_153 - .L_152)
.L_152:
        /*003c*/ 	.word	0x00000000
        /*0040*/ 	.short	0x0003
        /*0042*/ 	.short	0x0018
        /*0044*/ 	.byte	0x00, 0xf5, 0x21, 0x00


	//----- nvinfo : EIATTR_KPARAM_INFO
	.align		4
.L_153:
        /*0048*/ 	.byte	0x04, 0x17
        /*004a*/ 	.short	(.L_155 - .L_154)
.L_154:
        /*004c*/ 	.word	0x00000000
        /*0050*/ 	.short	0x0002
        /*0052*/ 	.short	0x0010
        /*0054*/ 	.byte	0x00, 0xf0, 0x21, 0x00


	//----- nvinfo : EIATTR_KPARAM_INFO
	.align		4
.L_155:
        /*0058*/ 	.byte	0x04, 0x17
        /*005a*/ 	.short	(.L_157 - .L_156)
.L_156:
        /*005c*/ 	.word	0x00000000
        /*0060*/ 	.short	0x0001
        /*0062*/ 	.short	0x0008
        /*0064*/ 	.byte	0x00, 0xf0, 0x21, 0x00


	//----- nvinfo : EIATTR_KPARAM_INFO
	.align		4
.L_157:
        /*0068*/ 	.byte	0x04, 0x17
        /*006a*/ 	.short	(.L_159 - .L_158)
.L_158:
        /*006c*/ 	.word	0x00000000
        /*0070*/ 	.short	0x0000
        /*0072*/ 	.short	0x0000
        /*0074*/ 	.byte	0x00, 0xf0, 0x21, 0x00


	//----- nvinfo : EIATTR_SPARSE_MMA_MASK
	.align		4
.L_159:
        /*0078*/ 	.byte	0x03, 0x50
        /*007a*/ 	.short	0x0000


	//----- nvinfo : EIATTR_MAXREG_COUNT
	.align		4
        /*007c*/ 	.byte	0x03, 0x1b
        /*007e*/ 	.short	0x00ff


	//----- nvinfo : EIATTR_MERCURY_ISA_VERSION
	.align		4
        /*0080*/ 	.byte	0x03, 0x5f
        /*0082*/ 	.short	0x0101


	//----- nvinfo : EIATTR_VRC_CTA_INIT_COUNT
	.align		4
        /*0084*/ 	.byte	0x02, 0x4a
	.zero		1
	.zero		1


	//----- nvinfo : EIATTR_EXIT_INSTR_OFFSETS
	.align		4
        /*0088*/ 	.byte	0x04, 0x1c
        /*008a*/ 	.short	(.L_161 - .L_160)


	//   ....[0]....
.L_160:
        /*008c*/ 	.word	0x00000050


	//   ....[1]....
        /*0090*/ 	.word	0x000000a0


	//   ....[2]....
        /*0094*/ 	.word	0x000003c0


	//----- nvinfo : EIATTR_CBANK_PARAM_SIZE
	.align		4
.L_161:
        /*0098*/ 	.byte	0x03, 0x19
        /*009a*/ 	.short	0x0038


	//----- nvinfo : EIATTR_PARAM_CBANK
	.align		4
        /*009c*/ 	.byte	0x04, 0x0a
        /*009e*/ 	.short	(.L_163 - .L_162)
	.align		4
.L_162:
        /*00a0*/ 	.word	index@(.nv.constant0._Z19populateAccumulatormmmPKfS0_PKtPf)
        /*00a4*/ 	.short	0x0380
        /*00a6*/ 	.short	0x0038


	//----- nvinfo : EIATTR_SW_WAR
	.align		4
.L_163:
        /*00a8*/ 	.byte	0x04, 0x36
        /*00aa*/ 	.short	(.L_165 - .L_164)
.L_164:
        /*00ac*/ 	.word	0x00000008
.L_165:


//--------------------- .nv.info._Z11addInternalPKfS0_Pfi --------------------------
	.section	.nv.info._Z11addInternalPKfS0_Pfi,"",@"SHT_CUDA_INFO"
	.sectionflags	@""
	.align	4


	//----- nvinfo : EIATTR_CUDA_API_VERSION
	.align		4
        /*0000*/ 	.byte	0x04, 0x37
        /*0002*/ 	.short	(.L_167 - .L_166)
.L_166:
        /*0004*/ 	.word	0x00000082


	//----- nvinfo : EIATTR_KPARAM_INFO
	.align		4
.L_167:
        /*0008*/ 	.byte	0x04, 0x17
        /*000a*/ 	.short	(.L_169 - .L_168)
.L_168:
        /*000c*/ 	.word	0x00000000
        /*0010*/ 	.short	0x0003
        /*0012*/ 	.short	0x0018
        /*0014*/ 	.byte	0x00, 0xf0, 0x11, 0x00


	//----- nvinfo : EIATTR_KPARAM_INFO
	.align		4
.L_169:
        /*0018*/ 	.byte	0x04, 0x17
        /*001a*/ 	.short	(.L_171 - .L_170)
.L_170:
        /*001c*/ 	.word	0x00000000
        /*0020*/ 	.short	0x0002
        /*0022*/ 	.short	0x0010
        /*0024*/ 	.byte	0x00, 0xf5, 0x21, 0x00


	//----- nvinfo : EIATTR_KPARAM_INFO
	.align		4
.L_171:
        /*0028*/ 	.byte	0x04, 0x17
        /*002a*/ 	.short	(.L_173 - .L_172)
.L_172:
        /*002c*/ 	.word	0x00000000
        /*0030*/ 	.short	0x0001
        /*0032*/ 	.short	0x0008
        /*0034*/ 	.byte	0x00, 0xf5, 0x21, 0x00


	//----- nvinfo : EIATTR_KPARAM_INFO
	.align		4
.L_173:
        /*0038*/ 	.byte	0x04, 0x17
        /*003a*/ 	.short	(.L_175 - .L_174)
.L_174:
        /*003c*/ 	.word	0x00000000
        /*0040*/ 	.short	0x0000
        /*0042*/ 	.short	0x0000
        /*0044*/ 	.byte	0x00, 0xf5, 0x21, 0x00


	//----- nvinfo : EIATTR_SPARSE_MMA_MASK
	.align		4
.L_175:
        /*0048*/ 	.byte	0x03, 0x50
        /*004a*/ 	.short	0x0000


	//----- nvinfo : EIATTR_MAXREG_COUNT
	.align		4
        /*004c*/ 	.byte	0x03, 0x1b
        /*004e*/ 	.short	0x00ff


	//----- nvinfo : EIATTR_MERCURY_ISA_VERSION
	.align		4
        /*0050*/ 	.byte	0x03, 0x5f
        /*0052*/ 	.short	0x0101


	//----- nvinfo : EIATTR_VRC_CTA_INIT_COUNT
	.align		4
        /*0054*/ 	.byte	0x02, 0x4a
	.zero		1
	.zero		1


	//----- nvinfo : EIATTR_EXIT_INSTR_OFFSETS
	.align		4
        /*0058*/ 	.byte	0x04, 0x1c
        /*005a*/ 	.short	(.L_177 - .L_176)


	//   ....[0]....
.L_176:
        /*005c*/ 	.word	0x00000040


	//   ....[1]....
        /*0060*/ 	.word	0x00000100


	//----- nvinfo : EIATTR_CBANK_PARAM_SIZE
	.align		4
.L_177:
        /*0064*/ 	.byte	0x03, 0x19
        /*0066*/ 	.short	0x001c


	//----- nvinfo : EIATTR_PARAM_CBANK
	.align		4
        /*0068*/ 	.byte	0x04, 0x0a
        /*006a*/ 	.short	(.L_179 - .L_178)
	.align		4
.L_178:
        /*006c*/ 	.word	index@(.nv.constant0._Z11addInternalPKfS0_Pfi)
        /*0070*/ 	.short	0x0380
        /*0072*/ 	.short	0x001c


	//----- nvinfo : EIATTR_SW_WAR
	.align		4
.L_179:
        /*0074*/ 	.byte	0x04, 0x36
        /*0076*/ 	.short	(.L_181 - .L_180)
.L_180:
        /*0078*/ 	.word	0x00000008
.L_181:


//--------------------- .nv.callgraph             --------------------------
	.section	.nv.callgraph,"",@"SHT_CUDA_CALLGRAPH"
	.align	4
	.sectionentsize	8
	.align		4
        /*0000*/ 	.word	0x00000000
	.align		4
        /*0004*/ 	.word	0xffffffff
	.align		4
        /*0008*/ 	.word	0x00000000
	.align		4
        /*000c*/ 	.word	0xfffffffe
	.align		4
        /*0010*/ 	.word	0x00000000
	.align		4
        /*0014*/ 	.word	0xfffffffd
	.align		4
        /*0018*/ 	.word	0x00000000
	.align		4
        /*001c*/ 	.word	0xfffffffc


//--------------------- .text._Z18backpropOutputBiasmPKfPf --------------------------
	.section	.text._Z18backpropOutputBiasmPKfPf,"ax",@progbits
	.align	128
        .global         _Z18backpropOutputBiasmPKfPf
        .type           _Z18backpropOutputBiasmPKfPf,@function
        .size           _Z18backpropOutputBiasmPKfPf,(.L_x_17 - _Z18backpropOutputBiasmPKfPf)
        .other          _Z18backpropOutputBiasmPKfPf,@"STO_CUDA_ENTRY STV_DEFAULT"
_Z18backpropOutputBiasmPKfPf:
.text._Z18backpropOutputBiasmPKfPf:
[----:B------:R-:W-:Y:S01]  /*0000*/  LDC R1, c[0x0][0x37c] ;  /* 0x0000df00ff017b82 */ /* 0x000fe20000000800 */
[----:B------:R-:W0:Y:S07]  /*0010*/  S2R R3, SR_TID.X ;  /* 0x0000000000037919 */ /* 0x000e2e0000002100 */
[----:B------:R-:W0:Y:S01]  /*0020*/  S2UR UR4, SR_CTAID.X ;  /* 0x00000000000479c3 */ /* 0x000e220000002500 */
[----:B------:R-:W1:Y:S07]  /*0030*/  LDCU.64 UR6, c[0x0][0x380] ;  /* 0x00007000ff0677ac */ /* 0x000e6e0008000a00 */
[----:B------:R-:W0:Y:S02]  /*0040*/  LDC R0, c[0x0][0x360] ;  /* 0x0000d800ff007b82 */ /* 0x000e240000000800 */
[----:B0-----:R-:W-:-:S05]  /*0050*/  IMAD R0, R0, UR4, R3 ;  /* 0x0000000400007c24 */ /* 0x001fca000f8e0203 */
[----:B-1----:R-:W-:Y:S02]  /*0060*/  ISETP.GE.U32.AND P0, PT, R0, UR6, PT ;  /* 0x0000000600007c0c */ /* 0x002fe4000bf06070 */
[----:B------:R-:W-:-:S04]  /*0070*/  SHF.R.S32.HI R3, RZ, 0x1f, R0 ;  /* 0x0000001fff037819 */ /* 0x000fc80000011400 */
[----:B------:R-:W-:-:S13]  /*0080*/  ISETP.GE.U32.AND.EX P0, PT, R3, UR7, PT, P0 ;  /* 0x0000000703007c0c */ /* 0x000fda000bf06100 */
[----:B------:R-:W-:Y:S05]  /*0090*/  @P0 EXIT ;  /* 0x000000000000094d */ /* 0x000fea0003800000 */
[----:B------:R-:W0:Y:S01]  /*00a0*/  LDCU.64 UR6, c[0x0][0x388] ;  /* 0x00007100ff0677ac */ /* 0x000e220008000a00 */
[----:B------:R-:W1:Y:S01]  /*00b0*/  LDCU.64 UR4, c[0x0][0x358] ;  /* 0x00006b00ff0477ac */ /* 0x000e620008000a00 */
[----:B0-----:R-:W-:-:S04]  /*00c0*/  LEA R4, P0, R0, UR6, 0x2 ;  /* 0x0000000600047c11 */ /* 0x001fc8000f8010ff */
[----:B------:R-:W-:-:S06]  /*00d0*/  LEA.HI.X R5, R0, UR7, R3, 0x2, P0 ;  /* 0x0000000700057c11 */ /* 0x000fcc00080f1403 */
[----:B-1----:R-:W2:Y:S01]  /*00e0*/  LDG.E R5, desc[UR4][R4.64] ;  /* 0x0000000404057981 */ /* 0x002ea2000c1e1900 */
[----:B------:R-:W2:Y:S03]  /*00f0*/  LDC.64 R2, c[0x0][0x390] ;  /* 0x0000e400ff027b82 */ /* 0x000ea60000000a00 */
[----:B--2---:R-:W-:Y:S01]  /*0100*/  REDG.E.ADD.F32.FTZ.RN.STRONG.GPU desc[UR4][R2.64], R5 ;  /* 0x00000005020079a6 */ /* 0x004fe2000c12f304 */
[----:B------:R-:W-:Y:S05]  /*0110*/  EXIT ;  /* 0x000000000000794d */ /* 0x000fea0003800000 */
.L_x_0:
[----:B------:R-:W-:-:S00]  /*0120*/  BRA `(.L_x_0) ;  /* 0xfffffffc00fc7947 */ /* 0x000fc0000383ffff */
[----:B------:R-:W-:-:S00]  /*0130*/  NOP ;  /* 0x0000000000007918 */ /* 0x000fc00000000000 */
        /* <DEDUP_REMOVED lines=12> */
.L_x_17:


//--------------------- .text._Z12backpropSidemmmmPKfS0_PKtS0_PfS3_S3_ --------------------------
	.section	.text._Z12backpropSidemmmmPKfS0_PKtS0_PfS3_S3_,"ax",@progbits
	.align	128
        .global         _Z12backpropSidemmmmPKfS0_PKtS0_PfS3_S3_
        .type           _Z12backpropSidemmmmPKfS0_PKtS0_PfS3_S3_,@function
        .size           _Z12backpropSidemmmmPKfS0_PKtS0_PfS3_S3_,(.L_x_18 - _Z12backpropSidemmmmPKfS0_PKtS0_PfS3_S3_)
        .other          _Z12backpropSidemmmmPKfS0_PKtS0_PfS3_S3_,@"STO_CUDA_ENTRY STV_DEFAULT"
_Z12backpropSidemmmmPKfS0_PKtS0_PfS3_S3_:
.text._Z12backpropSidemmmmPKfS0_PKtS0_PfS3_S3_:
[----:B------:R-:W-:Y:S08]  /*0000*/  LDC R1, c[0x0][0x37c] ;  /* 0x0000df00ff017b82 */ /* 0x000ff00000000800 */
[----:B------:R-:W0:Y:S08]  /*0010*/  S2UR UR10, SR_CTAID.X ;  /* 0x00000000000a79c3 */ /* 0x000e300000002500 */
[----:B------:R-:W0:Y:S02]  /*0020*/  LDC.64 R2, c[0x0][0x380] ;  /* 0x0000e000ff027b82 */ /* 0x000e240000000a00 */
[----:B0-----:R-:W-:-:S04]  /*0030*/  ISETP.LE.U32.AND P0, PT, R2, UR10, PT ;  /* 0x0000000a02007c0c */ /* 0x001fc8000bf03070 */
[----:B------:R-:W-:-:S13]  /*0040*/  ISETP.GE.U32.AND.EX P0, PT, RZ, R3, PT, P0 ;  /* 0x00000003ff00720c */ /* 0x000fda0003f06100 */
[----:B------:R-:W-:Y:S05]  /*0050*/  @P0 EXIT ;  /* 0x000000000000094d */ /* 0x000fea0003800000 */
[----:B------:R-:W0:Y:S01]  /*0060*/  S2R R2, SR_TID.X ;  /* 0x0000000000027919 */ /* 0x000e220000002100 */
[----:B------:R-:W0:Y:S02]  /*0070*/  LDC.64 R6, c[0x0][0x388] ;  /* 0x0000e200ff067b82 */ /* 0x000e240000000a00 */
[----:B0-----:R-:W-:-:S04]  /*0080*/  ISETP.GE.U32.AND P0, PT, R2, R6, PT ;  /* 0x000000060200720c */ /* 0x001fc80003f06070 */
[----:B------:R-:W-:-:S13]  /*0090*/  ISETP.GE.U32.AND.EX P0, PT, RZ, R7, PT, P0 ;  /* 0x00000007ff00720c */ /* 0x000fda0003f06100 */
[----:B------:R-:W-:Y:S05]  /*00a0*/  @P0 EXIT ;  /* 0x000000000000094d */ /* 0x000fea0003800000 */
[----:B------:R-:W0:Y:S01]  /*00b0*/  LDCU.128 UR16, c[0x0][0x390] ;  /* 0x00007200ff1077ac */ /* 0x000e220008000c00 */
[----:B------:R-:W-:Y:S01]  /*00c0*/  IMAD.MOV.U32 R3, RZ, RZ, RZ ;  /* 0x000000ffff037224 */ /* 0x000fe200078e00ff */
[----:B------:R-:W1:Y:S01]  /*00d0*/  LDCU.64 UR4, c[0x0][0x3b8] ;  /* 0x00007700ff0477ac */ /* 0x000e620008000a00 */
[----:B------:R-:W-:Y:S01]  /*00e0*/  IMAD.WIDE.U32 R4, R6, UR10, R2 ;  /* 0x0000000a06047c25 */ /* 0x000fe2000f8e0002 */
[----:B------:R-:W2:Y:S03]  /*00f0*/  LDCU.128 UR12, c[0x0][0x3a0] ;  /* 0x00007400ff0c77ac */ /* 0x000ea60008000c00 */
[----:B------:R-:W-:Y:S01]  /*0100*/  IMAD R5, R7, UR10, R5 ;  /* 0x0000000a07057c24 */ /* 0x000fe2000f8e0205 */
[----:B------:R-:W3:Y:S01]  /*0110*/  LDCU.64 UR8, c[0x0][0x358] ;  /* 0x00006b00ff0877ac */ /* 0x000ee20008000a00 */
[----:B------:R-:W4:Y:S01]  /*0120*/  LDCU.64 UR6, c[0x0][0x3d0] ;  /* 0x00007a00ff0677ac */ /* 0x000f220008000a00 */
[----:B0-----:R-:W-:Y:S01]  /*0130*/  IADD3 R13, P0, PT, R2, UR18, RZ ;  /* 0x00000012020d7c10 */ /* 0x001fe2000ff1e0ff */
[----:B-1----:R-:W-:-:S04]  /*0140*/  ULEA UR4, UP0, UR10, UR4, 0x2 ;  /* 0x000000040a047291 */ /* 0x002fc8000f8010ff */
[----:B------:R-:W-:Y:S02]  /*0150*/  IMAD.X R0, RZ, RZ, UR19, P0 ;  /* 0x00000013ff007e24 */ /* 0x000fe400080e06ff */
[C---:B------:R-:W-:Y:S01]  /*0160*/  IMAD.SHL.U32 R12, R13.reuse, 0x4, RZ ;  /* 0x000000040d0c7824 */ /* 0x040fe200078e00ff */
[----:B------:R-:W-:Y:S01]  /*0170*/  ULEA.HI.X UR5, UR10, UR5, URZ, 0x2, UP0 ;  /* 0x000000050a057291 */ /* 0x000fe200080f14ff */
[----:B--2---:R-:W-:Y:S02]  /*0180*/  LEA R8, P1, R4, UR14, 0x2 ;  /* 0x0000000e04087c11 */ /* 0x004fe4000f8210ff */
[----:B------:R-:W-:Y:S02]  /*0190*/  SHF.L.U64.HI R13, R13, 0x2, R0 ;  /* 0x000000020d0d7819 */ /* 0x000fe40000010200 */
[----:B------:R-:W-:Y:S02]  /*01a0*/  IADD3 R6, P0, PT, R12, UR12, RZ ;  /* 0x0000000c0c067c10 */ /* 0x000fe4000ff1e0ff */
[----:B------:R-:W-:Y:S01]  /*01b0*/  LEA.HI.X R9, R4, UR15, R5, 0x2, P1 ;  /* 0x0000000f04097c11 */ /* 0x000fe200088f1405 */
[----:B------:R-:W-:Y:S01]  /*01c0*/  IMAD.U32 R4, RZ, RZ, UR4 ;  /* 0x00000004ff047e24 */ /* 0x000fe2000f8e00ff */
[----:B------:R-:W-:Y:S01]  /*01d0*/  IADD3.X R7, PT, PT, R13, UR13, RZ, P0, !PT ;  /* 0x0000000d0d077c10 */ /* 0x000fe200087fe4ff */
[----:B------:R-:W-:Y:S01]  /*01e0*/  IMAD.U32 R5, RZ, RZ, UR5 ;  /* 0x00000005ff057e24 */ /* 0x000fe2000f8e00ff */
[----:B------:R-:W0:Y:S02]  /*01f0*/  LDCU.64 UR4, c[0x0][0x3c8] ;  /* 0x00007900ff0477ac */ /* 0x000e240008000a00 */
[----:B---3--:R-:W2:Y:S04]  /*0200*/  LDG.E R9, desc[UR8][R8.64] ;  /* 0x0000000808097981 */ /* 0x008ea8000c1e1900 */
[----:B------:R-:W3:Y:S04]  /*0210*/  LDG.E R4, desc[UR8][R4.64] ;  /* 0x0000000804047981 */ /* 0x000ee8000c1e1900 */
[----:B------:R-:W3:Y:S01]  /*0220*/  LDG.E R7, desc[UR8][R6.64] ;  /* 0x0000000806077981 */ /* 0x000ee2000c1e1900 */
[----:B----4-:R-:W-:-:S02]  /*0230*/  IADD3 R12, P3, PT, R12, UR6, RZ ;  /* 0x000000060c0c7c10 */ /* 0x010fc4000ff7e0ff */
[C---:B0-----:R-:W-:Y:S02]  /*0240*/  LEA R10, P2, R2.reuse, UR4, 0x2 ;  /* 0x00000004020a7c11 */ /* 0x041fe4000f8410ff */
[----:B------:R-:W-:Y:S02]  /*0250*/  IADD3.X R13, PT, PT, R13, UR7, RZ, P3, !PT ;  /* 0x000000070d0d7c10 */ /* 0x000fe40009ffe4ff */
[----:B------:R-:W-:Y:S02]  /*0260*/  LEA.HI.X R11, R2, UR5, RZ, 0x2, P2 ;  /* 0x00000005020b7c11 */ /* 0x000fe400090f14ff */
[C---:B--2---:R-:W-:Y:S02]  /*0270*/  FSETP.GEU.AND P1, PT, R9.reuse, 1, PT ;  /* 0x3f8000000900780b */ /* 0x044fe40003f2e000 */
[----:B------:R-:W-:Y:S01]  /*0280*/  FSETP.GT.AND P0, PT, R9, RZ, PT ;  /* 0x000000ff0900720b */ /* 0x000fe20003f04000 */
[----:B---3--:R-:W-:-:S05]  /*0290*/  FMUL R0, R4, R7 ;  /* 0x0000000704007220 */ /* 0x008fca0000400000 */
[----:B------:R-:W-:-:S04]  /*02a0*/  FSEL R0, R0, RZ, !P1 ;  /* 0x000000ff00007208 */ /* 0x000fc80004800000 */
[----:B------:R-:W-:Y:S02]  /*02b0*/  FSEL R15, R0, RZ, P0 ;  /* 0x000000ff000f7208 */ /* 0x000fe40000000000 */
[----:B------:R-:W-:Y:S01]  /*02c0*/  ISETP.NE.U32.AND P0, PT, RZ, UR16, PT ;  /* 0x00000010ff007c0c */ /* 0x000fe2000bf05070 */
[----:B------:R-:W-:Y:S02]  /*02d0*/  FMUL R9, R4, R9 ;  /* 0x0000000904097220 */ /* 0x000fe40000400000 */
[----:B------:R0:W-:Y:S01]  /*02e0*/  REDG.E.ADD.F32.FTZ.RN.STRONG.GPU desc[UR8][R10.64], R15 ;  /* 0x0000000f0a0079a6 */ /* 0x0001e2000c12f308 */
[----:B------:R-:W-:-:S03]  /*02f0*/  ISETP.NE.AND.EX P0, PT, RZ, UR17, PT, P0 ;  /* 0x00000011ff007c0c */ /* 0x000fc6000bf05300 */
[----:B------:R0:W-:Y:S10]  /*0300*/  REDG.E.ADD.F32.FTZ.RN.STRONG.GPU desc[UR8][R12.64], R9 ;  /* 0x000000090c0079a6 */ /* 0x0001f4000c12f308 */
[----:B------:R-:W-:Y:S05]  /*0310*/  @!P0 EXIT ;  /* 0x000000000000894d */ /* 0x000fea0003800000 */
[----:B------:R-:W1:Y:S01]  /*0320*/  LDCU.64 UR18, c[0x0][0x388] ;  /* 0x00007100ff1277ac */ /* 0x000e620008000a00 */
[----:B------:R-:W2:Y:S01]  /*0330*/  LDCU.64 UR16, c[0x0][0x390] ;  /* 0x00007200ff1077ac */ /* 0x000ea20008000a00 */
[----:B------:R-:W3:Y:S01]  /*0340*/  LDCU.64 UR12, c[0x0][0x3b0] ;  /* 0x00007600ff0c77ac */ /* 0x000ee20008000a00 */
[----:B------:R-:W4:Y:S01]  /*0350*/  LDCU.64 UR14, c[0x0][0x3c0] ;  /* 0x00007800ff0e77ac */ /* 0x000f220008000a00 */
[----:B------:R-:W-:Y:S01]  /*0360*/  UMOV UR4, URZ ;  /* 0x000000ff00047c82 */ /* 0x000fe20008000000 */
[----:B------:R-:W-:-:S05]  /*0370*/  UMOV UR5, URZ ;  /* 0x000000ff00057c82 */ /* 0x000fca0008000000 */
.L_x_1:
[----:B--2---:R-:W-:-:S04]  /*0380*/  UIMAD.WIDE.U32 UR6, UR10, UR16, UR4 ;  /* 0x000000100a0672a5 */ /* 0x004fc8000f8e0004 */
[----:B------:R-:W-:Y:S02]  /*0390*/  UIMAD UR7, UR10, UR17, UR7 ;  /* 0x000000110a0772a4 */ /* 0x000fe4000f8e0207 */
[----:B---3--:R-:W-:-:S04]  /*03a0*/  ULEA UR11, UP0, UR6, UR12, 0x1 ;  /* 0x0000000c060b7291 */ /* 0x008fc8000f8008ff */
[----:B------:R-:W-:Y:S02]  /*03b0*/  ULEA.HI.X UR6, UR6, UR13, UR7, 0x1, UP0 ;  /* 0x0000000d06067291 */ /* 0x000fe400080f0c07 */
[----:B------:R-:W-:-:S04]  /*03c0*/  IMAD.U32 R4, RZ, RZ, UR11 ;  /* 0x0000000bff047e24 */ /* 0x000fc8000f8e00ff */
[----:B------:R-:W-:-:S05]  /*03d0*/  IMAD.U32 R5, RZ, RZ, UR6 ;  /* 0x00000006ff057e24 */ /* 0x000fca000f8e00ff */
[----:B------:R-:W2:Y:S02]  /*03e0*/  LDG.E.U16 R7, desc[UR8][R4.64] ;  /* 0x0000000804077981 */ /* 0x000ea4000c1e1500 */
[----:B--2---:R-:W-:-:S13]  /*03f0*/  ISETP.GT.U32.AND P0, PT, R7, 0x2ff, PT ;  /* 0x000002ff0700780c */ /* 0x004fda0003f04070 */
[----:B-1--4-:R-:W-:Y:S05]  /*0400*/  @P0 EXIT ;  /* 0x000000000000094d */ /* 0x012fea0003800000 */
[----:B------:R-:W-:Y:S02]  /*0410*/  IMAD.MOV.U32 R4, RZ, RZ, R2 ;  /* 0x000000ffff047224 */ /* 0x000fe400078e0002 */
[----:B------:R-:W-:Y:S02]  /*0420*/  IMAD.MOV.U32 R5, RZ, RZ, RZ ;  /* 0x000000ffff057224 */ /* 0x000fe400078e00ff */
[----:B------:R-:W-:-:S04]  /*0430*/  IMAD.WIDE.U32 R4, R7, UR18, R4 ;  /* 0x0000001207047c25 */ /* 0x000fc8000f8e0004 */
[----:B------:R-:W-:Y:S01]  /*0440*/  IMAD R5, R7, UR19, R5 ;  /* 0x0000001307057c24 */ /* 0x000fe2000f8e0205 */
[----:B------:R-:W-:-:S04]  /*0450*/  LEA R6, P0, R4, UR14, 0x2 ;  /* 0x0000000e04067c11 */ /* 0x000fc8000f8010ff */
[----:B------:R-:W-:-:S05]  /*0460*/  LEA.HI.X R7, R4, UR15, R5, 0x2, P0 ;  /* 0x0000000f04077c11 */ /* 0x000fca00080f1405 */
[----:B------:R1:W-:Y:S01]  /*0470*/  REDG.E.ADD.F32.FTZ.RN.STRONG.GPU desc[UR8][R6.64], R15 ;  /* 0x0000000f060079a6 */ /* 0x0003e2000c12f308 */
[----:B------:R-:W-:-:S04]  /*0480*/  UIADD3 UR4, UP0, UPT, UR4, 0x1, URZ ;  /* 0x0000000104047890 */ /* 0x000fc8000ff1e0ff */
[----:B------:R-:W-:Y:S02]  /*0490*/  UIADD3.X UR5, UPT, UPT, URZ, UR5, URZ, UP0, !UPT ;  /* 0x00000005ff057290 */ /* 0x000fe400087fe4ff */
[----:B------:R-:W-:-:S04]  /*04a0*/  UISETP.GE.U32.AND UP0, UPT, UR4, UR16, UPT ;  /* 0x000000100400728c */ /* 0x000fc8000bf06070 */
[----:B------:R-:W-:-:S09]  /*04b0*/  UISETP.GE.U32.AND.EX UP0, UPT, UR5, UR17, UPT, UP0 ;  /* 0x000000110500728c */ /* 0x000fd2000bf06100 */
[----:B-1----:R-:W-:Y:S05]  /*04c0*/  BRA.U !UP0, `(.L_x_1) ;  /* 0xfffffffd08ac7547 */ /* 0x002fea000b83ffff */
[----:B------:R-:W-:Y:S05]  /*04d0*/  EXIT ;  /* 0x000000000000794d */ /* 0x000fea0003800000 */
.L_x_2:
        /* <DEDUP_REMOVED lines=10> */
.L_x_18:


//--------------------- .text._Z15calculateErrorsmmPKfPfS1_ --------------------------
	.section	.text._Z15calculateErrorsmmPKfPfS1_,"ax",@progbits
	.align	128
        .global         _Z15calculateErrorsmmPKfPfS1_
        .type           _Z15calculateErrorsmmPKfPfS1_,@function
        .size           _Z15calculateErrorsmmPKfPfS1_,(.L_x_16 - _Z15calculateErrorsmmPKfPfS1_)
        .other          _Z15calculateErrorsmmPKfPfS1_,@"STO_CUDA_ENTRY STV_DEFAULT"
_Z15calculateErrorsmmPKfPfS1_:
.text._Z15calculateErrorsmmPKfPfS1_:
[----:B------:R-:W-:Y:S01]  /*0000*/  LDC R1, c[0x0][0x37c] ;  /* 0x0000df00ff017b82 */ /* 0x000fe20000000800 */
[----:B------:R-:W0:Y:S07]  /*0010*/  S2R R3, SR_TID.X ;  /* 0x0000000000037919 */ /* 0x000e2e0000002100 */
[----:B------:R-:W0:Y:S01]  /*0020*/  S2UR UR4, SR_CTAID.X ;  /* 0x00000000000479c3 */ /* 0x000e220000002500 */
[----:B------:R-:W1:Y:S07]  /*0030*/  LDCU.64 UR6, c[0x0][0x380] ;  /* 0x00007000ff0677ac */ /* 0x000e6e0008000a00 */
[----:B------:R-:W0:Y:S02]  /*0040*/  LDC R0, c[0x0][0x360] ;  /* 0x0000d800ff007b82 */ /* 0x000e240000000800 */
[----:B0-----:R-:W-:-:S05]  /*0050*/  IMAD R0, R0, UR4, R3 ;  /* 0x0000000400007c24 */ /* 0x001fca000f8e0203 */
[----:B-1----:R-:W-:-:S04]  /*0060*/  ISETP.GE.U32.AND P0, PT, R0, UR6, PT ;  /* 0x0000000600007c0c */ /* 0x002fc8000bf06070 */
[----:B------:R-:W-:-:S13]  /*0070*/  ISETP.GE.U32.AND.EX P0, PT, RZ, UR7, PT, P0 ;  /* 0x00000007ff007c0c */ /* 0x000fda000bf06100 */
[----:B------:R-:W-:Y:S05]  /*0080*/  @P0 EXIT ;  /* 0x000000000000094d */ /* 0x000fea0003800000 */
[----:B------:R-:W0:Y:S01]  /*0090*/  LDCU.128 UR8, c[0x0][0x390] ;  /* 0x00007200ff0877ac */ /* 0x000e220008000c00 */
[----:B------:R-:W-:Y:S01]  /*00a0*/  IMAD.SHL.U32 R4, R0, 0x4, RZ ;  /* 0x0000000400047824 */ /* 0x000fe200078e00ff */
[----:B------:R-:W-:Y:S01]  /*00b0*/  SHF.R.U32.HI R0, RZ, 0x1e, R0 ;  /* 0x0000001eff007819 */ /* 0x000fe20000011600 */
[----:B------:R-:W1:Y:S03]  /*00c0*/  LDCU.64 UR4, c[0x0][0x358] ;  /* 0x00006b00ff0477ac */ /* 0x000e660008000a00 */
[----:B0-----:R-:W-:-:S04]  /*00d0*/  IADD3 R2, P0, PT, R4, UR10, RZ ;  /* 0x0000000a04027c10 */ /* 0x001fc8000ff1e0ff */
[----:B------:R-:W-:-:S05]  /*00e0*/  IADD3.X R3, PT, PT, R0, UR11, RZ, P0, !PT ;  /* 0x0000000b00037c10 */ /* 0x000fca00087fe4ff */
[----:B-1----:R-:W2:Y:S01]  /*00f0*/  LDG.E R6, desc[UR4][R2.64] ;  /* 0x0000000402067981 */ /* 0x002ea2000c1e1900 */
[----:B------:R-:W-:Y:S02]  /*0100*/  HFMA2 R8, -RZ, RZ, 3.7421875, 0 ;  /* 0x437c0000ff087431 */ /* 0x000fe400000001ff */
[----:B------:R-:W-:Y:S01]  /*0110*/  IMAD.MOV.U32 R7, RZ, RZ, 0x3bbb989d ;  /* 0x3bbb989dff077424 */ /* 0x000fe200078e00ff */
[----:B------:R-:W-:-:S04]  /*0120*/  IADD3 R4, P0, PT, R4, UR8, RZ ;  /* 0x0000000804047c10 */ /* 0x000fc8000ff1e0ff */
[----:B------:R-:W-:-:S05]  /*0130*/  IADD3.X R5, PT, PT, R0, UR9, RZ, P0, !PT ;  /* 0x0000000900057c10 */ /* 0x000fca00087fe4ff */
[----:B------:R0:W5:Y:S01]  /*0140*/  LDG.E R0, desc[UR4][R4.64] ;  /* 0x0000000404007981 */ /* 0x000162000c1e1900 */
[----:B------:R-:W-:Y:S01]  /*0150*/  BSSY.RECONVERGENT B0, `(.L_x_3) ;  /* 0x0000018000007945 */ /* 0x000fe20003800200 */
[----:B--2---:R-:W-:-:S04]  /*0160*/  FFMA.SAT R7, R6, -R7, 0.5 ;  /* 0x3f00000006077423 */ /* 0x004fc80000002807 */
[----:B------:R-:W-:-:S04]  /*0170*/  FFMA.RM R7, R7, R8, 12582913 ;  /* 0x4b40000107077423 */ /* 0x000fc80000004008 */
[C---:B------:R-:W-:Y:S01]  /*0180*/  FADD R9, R7.reuse, -12583039 ;  /* 0xcb40007f07097421 */ /* 0x040fe20000000000 */
[----:B------:R-:W-:-:S03]  /*0190*/  IMAD.SHL.U32 R7, R7, 0x800000, RZ ;  /* 0x0080000007077824 */ /* 0x000fc600078e00ff */
[----:B------:R-:W-:-:S04]  /*01a0*/  FFMA R9, R6, -1.4426950216293334961, -R9 ;  /* 0xbfb8aa3b06097823 */ /* 0x000fc80000000809 */
[----:B------:R-:W-:-:S06]  /*01b0*/  FFMA R12, R6, -1.925963033500011079e-08, R9 ;  /* 0xb2a57060060c7823 */ /* 0x000fcc0000000009 */
[----:B------:R-:W1:Y:S02]  /*01c0*/  MUFU.EX2 R12, R12 ;  /* 0x0000000c000c7308 */ /* 0x000e640000000800 */
[----:B-1----:R-:W-:-:S06]  /*01d0*/  FMUL R13, R7, R12 ;  /* 0x0000000c070d7220 */ /* 0x002fcc0000400000 */
[----:B0-----:R-:W0:Y:S02]  /*01e0*/  F2F.F64.F32 R4, R13 ;  /* 0x0000000d00047310 */ /* 0x001e240000201800 */
[----:B0-----:R-:W-:-:S06]  /*01f0*/  DADD R6, R4, 1 ;  /* 0x3ff0000004067429 */ /* 0x001fcc0000000000 */
[----:B------:R-:W0:Y:S04]  /*0200*/  MUFU.RCP64H R5, R7 ;  /* 0x0000000700057308 */ /* 0x000e280000001800 */
[----:B------:R-:W-:-:S05]  /*0210*/  VIADD R4, R7, 0x300402 ;  /* 0x0030040207047836 */ /* 0x000fca0000000000 */
[----:B------:R-:W-:Y:S01]  /*0220*/  FSETP.GEU.AND P0, PT, |R4|, 5.8789094863358348022e-39, PT ;  /* 0x004004020400780b */ /* 0x000fe20003f0e200 */
[----:B0-----:R-:W-:-:S08]  /*0230*/  DFMA R8, -R6, R4, 1 ;  /* 0x3ff000000608742b */ /* 0x001fd00000000104 */
[----:B------:R-:W-:-:S08]  /*0240*/  DFMA R8, R8, R8, R8 ;  /* 0x000000080808722b */ /* 0x000fd00000000008 */
[----:B------:R-:W-:-:S08]  /*0250*/  DFMA R8, R4, R8, R4 ;  /* 0x000000080408722b */ /* 0x000fd00000000004 */
[----:B------:R-:W-:-:S08]  /*0260*/  DFMA R10, -R6, R8, 1 ;  /* 0x3ff00000060a742b */ /* 0x000fd00000000108 */
[----:B------:R-:W-:Y:S01]  /*0270*/  DFMA R8, R8, R10, R8 ;  /* 0x0000000a0808722b */ /* 0x000fe20000000008 */
[----:B------:R-:W-:Y:S10]  /*0280*/  @P0 BRA `(.L_x_4) ;  /* 0x0000000000100947 */ /* 0x000ff40003800000 */
[----:B------:R-:W-:-:S04]  /*0290*/  LOP3.LUT R4, R7, 0x7fffffff, RZ, 0xc0, !PT ;  /* 0x7fffffff07047812 */ /* 0x000fc800078ec0ff */
[----:B------:R-:W-:Y:S02]  /*02a0*/  IADD3 R10, PT, PT, R4, -0x100000, RZ ;  /* 0xfff00000040a7810 */ /* 0x000fe40007ffe0ff */
[----:B------:R-:W-:-:S07]  /*02b0*/  MOV R4, 0x2d0 ;  /* 0x000002d000047802 */ /* 0x000fce0000000f00 */
[----:B-----5:R-:W-:Y:S05]  /*02c0*/  CALL.REL.NOINC `($__internal_0_$__cuda_sm20_dblrcp_rn_slowpath_v3) ;  /* 0x0000000000387944 */ /* 0x020fea0003c00000 */
.L_x_4:
[----:B------:R-:W-:Y:S05]  /*02d0*/  BSYNC.RECONVERGENT B0 ;  /* 0x0000000000007941 */ /* 0x000fea0003800200 */
.L_x_3:
[----:B------:R-:W0:Y:S01]  /*02e0*/  F2F.F32.F64 R9, R8 ;  /* 0x0000000800097310 */ /* 0x000e220000301000 */
[----:B------:R-:W1:Y:S01]  /*02f0*/  LDC.64 R10, c[0x0][0x3a0] ;  /* 0x0000e800ff0a7b82 */ /* 0x000e620000000a00 */
[----:B0----5:R-:W-:-:S06]  /*0300*/  FADD R0, -R0, R9 ;  /* 0x0000000900007221 */ /* 0x021fcc0000000100 */
[----:B------:R-:W0:Y:S01]  /*0310*/  F2F.F64.F32 R6, R9 ;  /* 0x0000000900067310 */ /* 0x000e220000201800 */
[-C--:B------:R-:W-:Y:S01]  /*0320*/  FMUL R13, R0, R0.reuse ;  /* 0x00000000000d7220 */ /* 0x080fe20000400000 */
[----:B------:R-:W-:-:S06]  /*0330*/  FMUL R0, R9, R0 ;  /* 0x0000000009007220 */ /* 0x000fcc0000400000 */
[----:B------:R-:W2:Y:S01]  /*0340*/  F2F.F64.F32 R4, R0 ;  /* 0x0000000000047310 */ /* 0x000ea20000201800 */
[----:B-1----:R-:W-:Y:S01]  /*0350*/  REDG.E.ADD.F32.FTZ.RN.STRONG.GPU desc[UR4][R10.64], R13 ;  /* 0x0000000d0a0079a6 */ /* 0x002fe2000c12f304 */
[----:B0-----:R-:W-:-:S08]  /*0360*/  DADD R6, -R6, 1 ;  /* 0x3ff0000006067429 */ /* 0x001fd00000000100 */
[----:B--2---:R-:W-:-:S10]  /*0370*/  DMUL R4, R4, R6 ;  /* 0x0000000604047228 */ /* 0x004fd40000000000 */
[----:B------:R-:W0:Y:S02]  /*0380*/  F2F.F32.F64 R5, R4 ;  /* 0x0000000400057310 */ /* 0x000e240000301000 */
[----:B0-----:R-:W-:Y:S01]  /*0390*/  STG.E desc[UR4][R2.64], R5 ;  /* 0x0000000502007986 */ /* 0x001fe2000c101904 */
[----:B------:R-:W-:Y:S05]  /*03a0*/  EXIT ;  /* 0x000000000000794d */ /* 0x000fea0003800000 */
        .weak           $__internal_0_$__cuda_sm20_dblrcp_rn_slowpath_v3
        .type           $__internal_0_$__cuda_sm20_dblrcp_rn_slowpath_v3,@function
        .size           $__internal_0_$__cuda_sm20_dblrcp_rn_slowpath_v3,(.L_x_16 - $__internal_0_$__cuda_sm20_dblrcp_rn_slowpath_v3)
$__internal_0_$__cuda_sm20_dblrcp_rn_slowpath_v3:
[----:B------:R-:W-:Y:S01]  /*03b0*/  DSETP.GTU.AND P0, PT, |R6|, +INF , PT ;  /* 0x7ff000000600742a */ /* 0x000fe20003f0c200 */
[----:B------:R-:W-:-:S13]  /*03c0*/  BSSY.RECONVERGENT B1, `(.L_x_5) ;  /* 0x0000023000017945 */ /* 0x000fda0003800200 */
[----:B------:R-:W-:Y:S05]  /*03d0*/  @P0 BRA `(.L_x_6) ;  /* 0x00000000007c0947 */ /* 0x000fea0003800000 */
[----:B------:R-:W-:-:S05]  /*03e0*/  LOP3.LUT R5, R7, 0x7fffffff, RZ, 0xc0, !PT ;  /* 0x7fffffff07057812 */ /* 0x000fca00078ec0ff */
[----:B------:R-:W-:-:S05]  /*03f0*/  VIADD R8, R5, 0xffffffff ;  /* 0xffffffff05087836 */ /* 0x000fca0000000000 */
[----:B------:R-:W-:-:S13]  /*0400*/  ISETP.GE.U32.AND P0, PT, R8, 0x7fefffff, PT ;  /* 0x7fefffff0800780c */ /* 0x000fda0003f06070 */
[----:B------:R-:W-:Y:S01]  /*0410*/  @P0 LOP3.LUT R9, R7, 0x7ff00000, RZ, 0x3c, !PT ;  /* 0x7ff0000007090812 */ /* 0x000fe200078e3cff */
[----:B------:R-:W-:Y:S01]  /*0420*/  @P0 IMAD.MOV.U32 R8, RZ, RZ, RZ ;  /* 0x000000ffff080224 */ /* 0x000fe200078e00ff */
[----:B------:R-:W-:Y:S06]  /*0430*/  @P0 BRA `(.L_x_7) ;  /* 0x00000000006c0947 */ /* 0x000fec0003800000 */
[----:B------:R-:W-:-:S13]  /*0440*/  ISETP.GE.U32.AND P0, PT, R5, 0x1000001, PT ;  /* 0x010000010500780c */ /* 0x000fda0003f06070 */
[----:B------:R-:W-:Y:S05]  /*0450*/  @!P0 BRA `(.L_x_8) ;  /* 0x0000000000348947 */ /* 0x000fea0003800000 */
[----:B------:R-:W-:Y:S01]  /*0460*/  IADD3 R9, PT, PT, R7, -0x3fe00000, RZ ;  /* 0xc020000007097810 */ /* 0x000fe20007ffe0ff */
[----:B------:R-:W-:-:S03]  /*0470*/  IMAD.MOV.U32 R8, RZ, RZ, R6 ;  /* 0x000000ffff087224 */ /* 0x000fc600078e0006 */
[----:B------:R-:W0:Y:S03]  /*0480*/  MUFU.RCP64H R11, R9 ;  /* 0x00000009000b7308 */ /* 0x000e260000001800 */
[----:B0-----:R-:W-:-:S08]  /*0490*/  DFMA R12, -R8, R10, 1 ;  /* 0x3ff00000080c742b */ /* 0x001fd0000000010a */
[----:B------:R-:W-:-:S08]  /*04a0*/  DFMA R12, R12, R12, R12 ;  /* 0x0000000c0c0c722b */ /* 0x000fd0000000000c */
[----:B------:R-:W-:-:S08]  /*04b0*/  DFMA R12, R10, R12, R10 ;  /* 0x0000000c0a0c722b */ /* 0x000fd0000000000a */
[----:B------:R-:W-:-:S08]  /*04c0*/  DFMA R10, -R8, R12, 1 ;  /* 0x3ff00000080a742b */ /* 0x000fd0000000010c */
[----:B------:R-:W-:-:S08]  /*04d0*/  DFMA R10, R12, R10, R12 ;  /* 0x0000000a0c0a722b */ /* 0x000fd0000000000c */
[----:B------:R-:W-:-:S08]  /*04e0*/  DMUL R10, R10, 2.2250738585072013831e-308 ;  /* 0x001000000a0a7828 */ /* 0x000fd00000000000 */
[----:B------:R-:W-:-:S08]  /*04f0*/  DFMA R6, -R6, R10, 1 ;  /* 0x3ff000000606742b */ /* 0x000fd0000000010a */
[----:B------:R-:W-:-:S08]  /*0500*/  DFMA R6, R6, R6, R6 ;  /* 0x000000060606722b */ /* 0x000fd00000000006 */
[----:B------:R-:W-:Y:S01]  /*0510*/  DFMA R8, R10, R6, R10 ;  /* 0x000000060a08722b */ /* 0x000fe2000000000a */
[----:B------:R-:W-:Y:S10]  /*0520*/  BRA `(.L_x_7) ;  /* 0x0000000000307947 */ /* 0x000ff40003800000 */
.L_x_8:
[----:B------:R-:W-:Y:S01]  /*0530*/  DMUL R6, R6, 8.11296384146066816958e+31 ;  /* 0x4690000006067828 */ /* 0x000fe20000000000 */
[----:B------:R-:W-:-:S05]  /*0540*/  MOV R8, R10 ;  /* 0x0000000a00087202 */ /* 0x000fca0000000f00 */
[----:B------:R-:W0:Y:S02]  /*0550*/  MUFU.RCP64H R9, R7 ;  /* 0x0000000700097308 */ /* 0x000e240000001800 */
[----:B0-----:R-:W-:-:S08]  /*0560*/  DFMA R10, -R6, R8, 1 ;  /* 0x3ff00000060a742b */ /* 0x001fd00000000108 */
[----:B------:R-:W-:-:S08]  /*0570*/  DFMA R10, R10, R10, R10 ;  /* 0x0000000a0a0a722b */ /* 0x000fd0000000000a */
[----:B------:R-:W-:-:S08]  /*0580*/  DFMA R10, R8, R10, R8 ;  /* 0x0000000a080a722b */ /* 0x000fd00000000008 */
[----:B------:R-:W-:-:S08]  /*0590*/  DFMA R8, -R6, R10, 1 ;  /* 0x3ff000000608742b */ /* 0x000fd0000000010a */
[----:B------:R-:W-:-:S08]  /*05a0*/  DFMA R8, R10, R8, R10 ;  /* 0x000000080a08722b */ /* 0x000fd0000000000a */
[----:B------:R-:W-:Y:S01]  /*05b0*/  DMUL R8, R8, 8.11296384146066816958e+31 ;  /* 0x4690000008087828 */ /* 0x000fe20000000000 */
[----:B------:R-:W-:Y:S10]  /*05c0*/  BRA `(.L_x_7) ;  /* 0x0000000000087947 */ /* 0x000ff40003800000 */
.L_x_6:
[----:B------:R-:W-:Y:S01]  /*05d0*/  LOP3.LUT R9, R7, 0x80000, RZ, 0xfc, !PT ;  /* 0x0008000007097812 */ /* 0x000fe200078efcff */
[----:B------:R-:W-:-:S07]  /*05e0*/  IMAD.MOV.U32 R8, RZ, RZ, R6 ;  /* 0x000000ffff087224 */ /* 0x000fce00078e0006 */
.L_x_7:
[----:B------:R-:W-:Y:S05]  /*05f0*/  BSYNC.RECONVERGENT B1 ;  /* 0x0000000000017941 */ /* 0x000fea0003800200 */
.L_x_5:
[----:B------:R-:W-:-:S04]  /*0600*/  MOV R5, 0x0 ;  /* 0x0000000000057802 */ /* 0x000fc80000000f00 */
[----:B------:R-:W-:Y:S05]  /*0610*/  RET.REL.NODEC R4 `(_Z15calculateErrorsmmPKfPfS1_) ;  /* 0xfffffff804787950 */ /* 0x000fea0003c3ffff */
.L_x_9:
        /* <DEDUP_REMOVED lines=14> */
.L_x_16:


//--------------------- .text._Z14calculateEvalsmmPKfS0_S0_S0_Pf --------------------------
	.section	.text._Z14calculateEvalsmmPKfS0_S0_S0_Pf,"ax",@progbits
	.align	128
        .global         _Z14calculateEvalsmmPKfS0_S0_S0_Pf
        .type           _Z14calculateEvalsmmPKfS0_S0_S0_Pf,@function
        .size           _Z14calculateEvalsmmPKfS0_S0_S0_Pf,(.L_x_20 - _Z14calculateEvalsmmPKfS0_S0_S0_Pf)
        .other          _Z14calculateEvalsmmPKfS0_S0_S0_Pf,@"STO_CUDA_ENTRY STV_DEFAULT"
_Z14calculateEvalsmmPKfS0_S0_S0_Pf:
.text._Z14calculateEvalsmmPKfS0_S0_S0_Pf:
        /* <DEDUP_REMOVED lines=11> */
[----:B------:R-:W0:Y:S01]  /*00b0*/  LDCU.64 UR4, c[0x0][0x390] ;  /* 0x00007200ff0477ac */ /* 0x000e220008000a00 */
[----:B------:R-:W-:Y:S01]  /*00c0*/  IMAD.MOV.U32 R5, RZ, RZ, RZ ;  /* 0x000000ffff057224 */ /* 0x000fe200078e00ff */
[----:B------:R-:W1:Y:S01]  /*00d0*/  LDCU.128 UR12, c[0x0][0x3a0] ;  /* 0x00007400ff0c77ac */ /* 0x000e620008000c00 */
[----:B------:R-:W-:Y:S01]  /*00e0*/  IMAD.WIDE.U32 R2, R10, UR6, R4 ;  /* 0x000000060a027c25 */ /* 0x000fe2000f8e0004 */
[----:B------:R-:W2:Y:S03]  /*00f0*/  LDCU.64 UR8, c[0x0][0x358] ;  /* 0x00006b00ff0877ac */ /* 0x000ea60008000a00 */
[----:B------:R-:W-:Y:S02]  /*0100*/  IMAD R5, R11, UR6, R3 ;  /* 0x000000060b057c24 */ /* 0x000fe4000f8e0203 */
[----:B------:R-:W-:-:S03]  /*0110*/  IMAD.SHL.U32 R3, R2, 0x4, RZ ;  /* 0x0000000402037824 */ /* 0x000fc600078e00ff */
[----:B------:R-:W-:Y:S02]  /*0120*/  SHF.L.U64.HI R0, R2, 0x2, R5 ;  /* 0x0000000202007819 */ /* 0x000fe40000010205 */
[----:B0-----:R-:W-:-:S04]  /*0130*/  LEA R6, P0, R4, UR4, 0x2 ;  /* 0x0000000404067c11 */ /* 0x001fc8000f8010ff */
[----:B------:R-:W-:Y:S01]  /*0140*/  LEA.HI.X R7, R4, UR5, RZ, 0x2, P0 ;  /* 0x0000000504077c11 */ /* 0x000fe200080f14ff */
[----:B------:R-:W0:Y:S01]  /*0150*/  LDCU.64 UR4, c[0x0][0x3b0] ;  /* 0x00007600ff0477ac */ /* 0x000e220008000a00 */
[C---:B------:R-:W-:Y:S02]  /*0160*/  LEA R8, P1, R10.reuse, R6, 0x2 ;  /* 0x000000060a087211 */ /* 0x040fe400078210ff */
[C---:B-1----:R-:W-:Y:S02]  /*0170*/  IADD3 R4, P0, PT, R3.reuse, UR14, RZ ;  /* 0x0000000e03047c10 */ /* 0x042fe4000ff1e0ff */
[----:B------:R-:W-:Y:S02]  /*0180*/  LEA.HI.X R9, R10, R7, R11, 0x2, P1 ;  /* 0x000000070a097211 */ /* 0x000fe400008f140b */
[----:B------:R-:W-:Y:S01]  /*0190*/  IADD3 R2, P1, PT, R3, UR12, RZ ;  /* 0x0000000c03027c10 */ /* 0x000fe2000ff3e0ff */
[----:B--2---:R-:W2:Y:S01]  /*01a0*/  LDG.E R7, desc[UR8][R6.64] ;  /* 0x0000000806077981 */ /* 0x004ea2000c1e1900 */
[----:B------:R-:W-:-:S02]  /*01b0*/  IADD3.X R5, PT, PT, R0, UR15, RZ, P0, !PT ;  /* 0x0000000f00057c10 */ /* 0x000fc400087fe4ff */
[----:B------:R-:W-:Y:S01]  /*01c0*/  IADD3.X R3, PT, PT, R0, UR13, RZ, P1, !PT ;  /* 0x0000000d00037c10 */ /* 0x000fe20008ffe4ff */
[----:B------:R-:W3:Y:S04]  /*01d0*/  LDG.E R9, desc[UR8][R8.64] ;  /* 0x0000000808097981 */ /* 0x000ee8000c1e1900 */
[----:B------:R-:W3:Y:S04]  /*01e0*/  LDG.E R4, desc[UR8][R4.64] ;  /* 0x0000000804047981 */ /* 0x000ee8000c1e1900 */
[----:B------:R-:W2:Y:S01]  /*01f0*/  LDG.E R2, desc[UR8][R2.64] ;  /* 0x0000000802027981 */ /* 0x000ea2000c1e1900 */
[----:B0-----:R-:W-:-:S04]  /*0200*/  ULEA UR4, UP0, UR6, UR4, 0x2 ;  /* 0x0000000406047291 */ /* 0x001fc8000f8010ff */
[----:B------:R-:W-:Y:S02]  /*0210*/  ULEA.HI.X UR5, UR6, UR5, URZ, 0x2, UP0 ;  /* 0x0000000506057291 */ /* 0x000fe400080f14ff */
[----:B------:R-:W-:-:S04]  /*0220*/  IMAD.U32 R10, RZ, RZ, UR4 ;  /* 0x00000004ff0a7e24 */ /* 0x000fc8000f8e00ff */
[----:B------:R-:W-:Y:S02]  /*0230*/  IMAD.U32 R11, RZ, RZ, UR5 ;  /* 0x00000005ff0b7e24 */ /* 0x000fe4000f8e00ff */
[----:B---3--:R-:W-:-:S04]  /*0240*/  FMUL R13, R4, R9 ;  /* 0x00000009040d7220 */ /* 0x008fc80000400000 */
[----:B--2---:R-:W-:-:S05]  /*0250*/  FFMA R13, R2, R7, R13 ;  /* 0x00000007020d7223 */ /* 0x004fca000000000d */
[----:B------:R-:W-:Y:S01]  /*0260*/  REDG.E.ADD.F32.FTZ.RN.STRONG.GPU desc[UR8][R10.64], R13 ;  /* 0x0000000d0a0079a6 */ /* 0x000fe2000c12f308 */
[----:B------:R-:W-:Y:S05]  /*0270*/  EXIT ;  /* 0x000000000000794d */ /* 0x000fea0003800000 */
.L_x_10:
        /* <DEDUP_REMOVED lines=16> */
.L_x_20:


//--------------------- .text._Z13setOutputBiasmPKfPf --------------------------
	.section	.text._Z13setOutputBiasmPKfPf,"ax",@progbits
	.align	128
        .global         _Z13setOutputBiasmPKfPf
        .type           _Z13setOutputBiasmPKfPf,@function
        .size           _Z13setOutputBiasmPKfPf,(.L_x_21 - _Z13setOutputBiasmPKfPf)
        .other          _Z13setOutputBiasmPKfPf,@"STO_CUDA_ENTRY STV_DEFAULT"
_Z13setOutputBiasmPKfPf:
.text._Z13setOutputBiasmPKfPf:
        /* <DEDUP_REMOVED lines=9> */
[----:B------:R-:W0:Y:S01]  /*0090*/  LDC.64 R2, c[0x0][0x388] ;  /* 0x0000e200ff027b82 */ /* 0x000e220000000a00 */
[----:B------:R-:W0:Y:S01]  /*00a0*/  LDCU.64 UR4, c[0x0][0x358] ;  /* 0x00006b00ff0477ac */ /* 0x000e220008000a00 */
[----:B------:R-:W1:Y:S01]  /*00b0*/  LDCU.64 UR6, c[0x0][0x390] ;  /* 0x00007200ff0677ac */ /* 0x000e620008000a00 */
[----:B0-----:R-:W2:Y:S01]  /*00c0*/  LDG.E R3, desc[UR4][R2.64] ;  /* 0x0000000402037981 */ /* 0x001ea2000c1e1900 */
[----:B-1----:R-:W-:-:S04]  /*00d0*/  LEA R4, P0, R0, UR6, 0x2 ;  /* 0x0000000600047c11 */ /* 0x002fc8000f8010ff */
[----:B------:R-:W-:-:S05]  /*00e0*/  LEA.HI.X R5, R0, UR7, RZ, 0x2, P0 ;  /* 0x0000000700057c11 */ /* 0x000fca00080f14ff */
[----:B--2---:R-:W-:Y:S01]  /*00f0*/  STG.E desc[UR4][R4.64], R3 ;  /* 0x0000000304007986 */ /* 0x004fe2000c101904 */
[----:B------:R-:W-:Y:S05]  /*0100*/  EXIT ;  /* 0x000000000000794d */ /* 0x000fea0003800000 */
.L_x_11:
        /* <DEDUP_REMOVED lines=15> */
.L_x_21:


//--------------------- .text._Z19populateAccumulatormmmPKfS0_PKtPf --------------------------
	.section	.text._Z19populateAccumulatormmmPKfS0_PKtPf,"ax",@progbits
	.align	128
        .global         _Z19populateAccumulatormmmPKfS0_PKtPf
        .type           _Z19populateAccumulatormmmPKfS0_PKtPf,@function
        .size           _Z19populateAccumulatormmmPKfS0_PKtPf,(.L_x_22 - _Z19populateAccumulatormmmPKfS0_PKtPf)
        .other          _Z19populateAccumulatormmmPKfS0_PKtPf,@"STO_CUDA_ENTRY STV_DEFAULT"
_Z19populateAccumulatormmmPKfS0_PKtPf:
.text._Z19populateAccumulatormmmPKfS0_PKtPf:
[----:B------:R-:W-:Y:S08]  /*0000*/  LDC R1, c[0x0][0x37c] ;  /* 0x0000df00ff017b82 */ /* 0x000ff00000000800 */
[----:B------:R-:W0:Y:S08]  /*0010*/  S2UR UR8, SR_CTAID.X ;  /* 0x00000000000879c3 */ /* 0x000e300000002500 */
[----:B------:R-:W0:Y:S02]  /*0020*/  LDC.64 R2, c[0x0][0x380] ;  /* 0x0000e000ff027b82 */ /* 0x000e240000000a00 */
[----:B0-----:R-:W-:-:S04]  /*0030*/  ISETP.LE.U32.AND P0, PT, R2, UR8, PT ;  /* 0x0000000802007c0c */ /* 0x001fc8000bf03070 */
[----:B------:R-:W-:-:S13]  /*0040*/  ISETP.GE.U32.AND.EX P0, PT, RZ, R3, PT, P0 ;  /* 0x00000003ff00720c */ /* 0x000fda0003f06100 */
[----:B------:R-:W-:Y:S05]  /*0050*/  @P0 EXIT ;  /* 0x000000000000094d */ /* 0x000fea0003800000 */
[----:B------:R-:W0:Y:S01]  /*0060*/  S2R R6, SR_TID.X ;  /* 0x0000000000067919 */ /* 0x000e220000002100 */
[----:B------:R-:W0:Y:S02]  /*0070*/  LDCU.64 UR4, c[0x0][0x388] ;  /* 0x00007100ff0477ac */ /* 0x000e240008000a00 */
[----:B0-----:R-:W-:-:S04]  /*0080*/  ISETP.GE.U32.AND P0, PT, R6, UR4, PT ;  /* 0x0000000406007c0c */ /* 0x001fc8000bf06070 */
[----:B------:R-:W-:-:S13]  /*0090*/  ISETP.GE.U32.AND.EX P0, PT, RZ, UR5, PT, P0 ;  /* 0x00000005ff007c0c */ /* 0x000fda000bf06100 */
[----:B------:R-:W-:Y:S05]  /*00a0*/  @P0 EXIT ;  /* 0x000000000000094d */ /* 0x000fea0003800000 */
[----:B------:R-:W0:Y:S01]  /*00b0*/  LDCU.64 UR4, c[0x0][0x3a0] ;  /* 0x00007400ff0477ac */ /* 0x000e220008000a00 */
[----:B------:R-:W1:Y:S01]  /*00c0*/  LDCU.64 UR10, c[0x0][0x358] ;  /* 0x00006b00ff0a77ac */ /* 0x000e620008000a00 */
[----:B0-----:R-:W-:-:S04]  /*00d0*/  LEA R2, P0, R6, UR4, 0x2 ;  /* 0x0000000406027c11 */ /* 0x001fc8000f8010ff */
[----:B------:R-:W-:Y:S01]  /*00e0*/  LEA.HI.X R3, R6, UR5, RZ, 0x2, P0 ;  /* 0x0000000506037c11 */ /* 0x000fe200080f14ff */
[----:B------:R-:W0:Y:S04]  /*00f0*/  LDCU.64 UR4, c[0x0][0x390] ;  /* 0x00007200ff0477ac */ /* 0x000e280008000a00 */
[----:B-1----:R1:W5:Y:S01]  /*0100*/  LDG.E R0, desc[UR10][R2.64] ;  /* 0x0000000a02007981 */ /* 0x002362000c1e1900 */
[----:B0-----:R-:W-:-:S04]  /*0110*/  UISETP.NE.U32.AND UP0, UPT, UR4, URZ, UPT ;  /* 0x000000ff0400728c */ /* 0x001fc8000bf05070 */
[----:B------:R-:W-:-:S09]  /*0120*/  UISETP.NE.AND.EX UP0, UPT, UR5, URZ, UPT, UP0 ;  /* 0x000000ff0500728c */ /* 0x000fd2000bf05300 */
[----:B-1----:R-:W-:Y:S05]  /*0130*/  BRA.U !UP0, `(.L_x_12) ;  /* 0x0000000108707547 */ /* 0x002fea000b800000 */
[----:B------:R-:W0:Y:S01]  /*0140*/  LDCU.64 UR18, c[0x0][0x388] ;  /* 0x00007100ff1277ac */ /* 0x000e220008000a00 */
[----:B------:R-:W1:Y:S01]  /*0150*/  LDCU.64 UR16, c[0x0][0x390] ;  /* 0x00007200ff1077ac */ /* 0x000e620008000a00 */
[----:B------:R-:W2:Y:S01]  /*0160*/  LDCU.64 UR12, c[0x0][0x3a8] ;  /* 0x00007500ff0c77ac */ /* 0x000ea20008000a00 */
[----:B------:R-:W3:Y:S01]  /*0170*/  LDCU.64 UR14, c[0x0][0x398] ;  /* 0x00007300ff0e77ac */ /* 0x000ee20008000a00 */
[----:B------:R-:W-:Y:S01]  /*0180*/  UMOV UR4, URZ ;  /* 0x000000ff00047c82 */ /* 0x000fe20008000000 */
[----:B------:R-:W-:-:S05]  /*0190*/  UMOV UR5, URZ ;  /* 0x000000ff00057c82 */ /* 0x000fca0008000000 */
.L_x_13:
[----:B-1----:R-:W-:-:S04]  /*01a0*/  UIMAD.WIDE.U32 UR6, UR8, UR16, UR4 ;  /* 0x00000010080672a5 */ /* 0x002fc8000f8e0004 */
[----:B------:R-:W-:Y:S02]  /*01b0*/  UIMAD UR7, UR8, UR17, UR7 ;  /* 0x00000011080772a4 */ /* 0x000fe4000f8e0207 */
[----:B--2---:R-:W-:-:S04]  /*01c0*/  ULEA UR9, UP0, UR6, UR12, 0x1 ;  /* 0x0000000c06097291 */ /* 0x004fc8000f8008ff */
[----:B------:R-:W-:Y:S02]  /*01d0*/  ULEA.HI.X UR6, UR6, UR13, UR7, 0x1, UP0 ;  /* 0x0000000d06067291 */ /* 0x000fe400080f0c07 */
[----:B------:R-:W-:-:S04]  /*01e0*/  IMAD.U32 R2, RZ, RZ, UR9 ;  /* 0x00000009ff027e24 */ /* 0x000fc8000f8e00ff */
[----:B------:R-:W-:-:S05]  /*01f0*/  IMAD.U32 R3, RZ, RZ, UR6 ;  /* 0x00000006ff037e24 */ /* 0x000fca000f8e00ff */
[----:B------:R-:W2:Y:S02]  /*0200*/  LDG.E.U16 R5, desc[UR10][R2.64] ;  /* 0x0000000a02057981 */ /* 0x000ea4000c1e1500 */
[----:B--2---:R-:W-:-:S13]  /*0210*/  ISETP.GT.U32.AND P0, PT, R5, 0x2ff, PT ;  /* 0x000002ff0500780c */ /* 0x004fda0003f04070 */
[----:B------:R-:W-:Y:S05]  /*0220*/  @P0 BRA `(.L_x_12) ;  /* 0x0000000000340947 */ /* 0x000fea0003800000 */
[----:B------:R-:W-:Y:S02]  /*0230*/  IMAD.MOV.U32 R2, RZ, RZ, R6 ;  /* 0x000000ffff027224 */ /* 0x000fe400078e0006 */
[----:B------:R-:W-:Y:S02]  /*0240*/  IMAD.MOV.U32 R3, RZ, RZ, RZ ;  /* 0x000000ffff037224 */ /* 0x000fe400078e00ff */
[----:B0-----:R-:W-:-:S04]  /*0250*/  IMAD.WIDE.U32 R2, R5, UR18, R2 ;  /* 0x0000001205027c25 */ /* 0x001fc8000f8e0002 */
[----:B------:R-:W-:Y:S01]  /*0260*/  IMAD R3, R5, UR19, R3 ;  /* 0x0000001305037c24 */ /* 0x000fe2000f8e0203 */
[----:B---3--:R-:W-:-:S04]  /*0270*/  LEA R4, P0, R2, UR14, 0x2 ;  /* 0x0000000e02047c11 */ /* 0x008fc8000f8010ff */
[----:B------:R-:W-:-:S06]  /*0280*/  LEA.HI.X R5, R2, UR15, R3, 0x2, P0 ;  /* 0x0000000f02057c11 */ /* 0x000fcc00080f1403 */
[----:B------:R-:W2:Y:S01]  /*0290*/  LDG.E R5, desc[UR10][R4.64] ;  /* 0x0000000a04057981 */ /* 0x000ea2000c1e1900 */
[----:B------:R-:W-:-:S04]  /*02a0*/  UIADD3 UR4, UP0, UPT, UR4, 0x1, URZ ;  /* 0x0000000104047890 */ /* 0x000fc8000ff1e0ff */
[----:B------:R-:W-:Y:S02]  /*02b0*/  UIADD3.X UR5, UPT, UPT, URZ, UR5, URZ, UP0, !UPT ;  /* 0x00000005ff057290 */ /* 0x000fe400087fe4ff */
[----:B------:R-:W-:-:S04]  /*02c0*/  UISETP.GE.U32.AND UP0, UPT, UR4, UR16, UPT ;  /* 0x000000100400728c */ /* 0x000fc8000bf06070 */
[----:B------:R-:W-:Y:S01]  /*02d0*/  UISETP.GE.U32.AND.EX UP0, UPT, UR5, UR17, UPT, UP0 ;  /* 0x000000110500728c */ /* 0x000fe2000bf06100 */
[----:B--2--5:R-:W-:-:S08]  /*02e0*/  FADD R0, R0, R5 ;  /* 0x0000000500007221 */ /* 0x024fd00000000000 */
[----:B------:R-:W-:Y:S05]  /*02f0*/  BRA.U !UP0, `(.L_x_13) ;  /* 0xfffffffd08a87547 */ /* 0x000fea000b83ffff */
.L_x_12:
[----:B------:R-:W1:Y:S01]  /*0300*/  LDC.64 R4, c[0x0][0x388] ;  /* 0x0000e200ff047b82 */ /* 0x000e620000000a00 */
[----:B------:R-:W2:Y:S01]  /*0310*/  LDCU.64 UR4, c[0x0][0x3b0] ;  /* 0x00007600ff0477ac */ /* 0x000ea20008000a00 */
[----:B------:R-:W-:Y:S01]  /*0320*/  IMAD.MOV.U32 R2, RZ, RZ, R6 ;  /* 0x000000ffff027224 */ /* 0x000fe200078e0006 */
[C---:B-----5:R-:W-:Y:S01]  /*0330*/  FSETP.GEU.AND P0, PT, R0.reuse, RZ, PT ;  /* 0x000000ff0000720b */ /* 0x060fe20003f0e000 */
[----:B------:R-:W-:Y:S01]  /*0340*/  IMAD.MOV.U32 R3, RZ, RZ, RZ ;  /* 0x000000ffff037224 */ /* 0x000fe200078e00ff */
[----:B------:R-:W-:Y:S01]  /*0350*/  FMNMX.NAN R0, R0, 1, PT ;  /* 0x3f80000000007809 */ /* 0x000fe20003820000 */
[----:B-1----:R-:W-:-:S04]  /*0360*/  IMAD.WIDE.U32 R2, R4, UR8, R2 ;  /* 0x0000000804027c25 */ /* 0x002fc8000f8e0002 */
[----:B------:R-:W-:Y:S01]  /*0370*/  IMAD R3, R5, UR8, R3 ;  /* 0x0000000805037c24 */ /* 0x000fe2000f8e0203 */
[----:B--2---:R-:W-:-:S04]  /*0380*/  LEA R4, P1, R2, UR4, 0x2 ;  /* 0x0000000402047c11 */ /* 0x004fc8000f8210ff */
[----:B------:R-:W-:Y:S02]  /*0390*/  LEA.HI.X R5, R2, UR5, R3, 0x2, P1 ;  /* 0x0000000502057c11 */ /* 0x000fe400088f1403 */
[----:B------:R-:W-:-:S05]  /*03a0*/  FSEL R3, R0, RZ, P0 ;  /* 0x000000ff00037208 */ /* 0x000fca0000000000 */
[----:B------:R-:W-:Y:S01]  /*03b0*/  STG.E desc[UR10][R4.64], R3 ;  /* 0x0000000304007986 */ /* 0x000fe2000c10190a */
[----:B0--3--:R-:W-:Y:S05]  /*03c0*/  EXIT ;  /* 0x000000000000794d */ /* 0x009fea0003800000 */
.L_x_14:
        /* <DEDUP_REMOVED lines=11> */
.L_x_22:


//--------------------- .text._Z11addInternalPKfS0_Pfi --------------------------
	.section	.text._Z11addInternalPKfS0_Pfi,"ax",@progbits
	.align	128
        .global         _Z11addInternalPKfS0_Pfi
        .type           _Z11addInternalPKfS0_Pfi,@function
        .size           _Z11addInternalPKfS0_Pfi,(.L_x_23 - _Z11addInternalPKfS0_Pfi)
        .other          _Z11addInternalPKfS0_Pfi,@"STO_CUDA_ENTRY STV_DEFAULT"
_Z11addInternalPKfS0_Pfi:
.text._Z11addInternalPKfS0_Pfi:
[----:B------:R-:W-:Y:S01]  /*0000*/  LDC R1, c[0x0][0x37c] ;  /* 0x0000df00ff017b82 */ /* 0x000fe20000000800 */
[----:B------:R-:W0:Y:S01]  /*0010*/  S2R R9, SR_TID.X ;  /* 0x0000000000097919 */ /* 0x000e220000002100 */
[----:B------:R-:W0:Y:S02]  /*0020*/  LDCU UR4, c[0x0][0x398] ;  /* 0x00007300ff0477ac */ /* 0x000e240008000800 */
[----:B0-----:R-:W-:-:S13]  /*0030*/  ISETP.GE.AND P0, PT, R9, UR4, PT ;  /* 0x0000000409007c0c */ /* 0x001fda000bf06270 */
[----:B------:R-:W-:Y:S05]  /*0040*/  @P0 EXIT ;  /* 0x000000000000094d */ /* 0x000fea0003800000 */
[----:B------:R-:W0:Y:S01]  /*0050*/  LDC.64 R2, c[0x0][0x380] ;  /* 0x0000e000ff027b82 */ /* 0x000e220000000a00 */
[----:B------:R-:W1:Y:S07]  /*0060*/  LDCU.64 UR4, c[0x0][0x358] ;  /* 0x00006b00ff0477ac */ /* 0x000e6e0008000a00 */
[----:B------:R-:W2:Y:S08]  /*0070*/  LDC.64 R4, c[0x0][0x388] ;  /* 0x0000e200ff047b82 */ /* 0x000eb00000000a00 */
[----:B------:R-:W3:Y:S01]  /*0080*/  LDC.64 R6, c[0x0][0x390] ;  /* 0x0000e400ff067b82 */ /* 0x000ee20000000a00 */
[----:B0-----:R-:W-:-:S06]  /*0090*/  IMAD.WIDE.U32 R2, R9, 0x4, R2 ;  /* 0x0000000409027825 */ /* 0x001fcc00078e0002 */
[----:B-1----:R-:W4:Y:S01]  /*00a0*/  LDG.E R2, desc[UR4][R2.64] ;  /* 0x0000000402027981 */ /* 0x002f22000c1e1900 */
[----:B--2---:R-:W-:-:S06]  /*00b0*/  IMAD.WIDE.U32 R4, R9, 0x4, R4 ;  /* 0x0000000409047825 */ /* 0x004fcc00078e0004 */
[----:B------:R-:W4:Y:S01]  /*00c0*/  LDG.E R5, desc[UR4][R4.64] ;  /* 0x0000000404057981 */ /* 0x000f22000c1e1900 */
[----:B---3--:R-:W-:-:S04]  /*00d0*/  IMAD.WIDE.U32 R6, R9, 0x4, R6 ;  /* 0x0000000409067825 */ /* 0x008fc800078e0006 */
[----:B----4-:R-:W-:-:S05]  /*00e0*/  FADD R9, R2, R5 ;  /* 0x0000000502097221 */ /* 0x010fca0000000000 */
[----:B------:R-:W-:Y:S01]  /*00f0*/  STG.E desc[UR4][R6.64], R9 ;  /* 0x0000000906007986 */ /* 0x000fe2000c101904 */
[----:B------:R-:W-:Y:S05]  /*0100*/  EXIT ;  /* 0x000000000000794d */ /* 0x000fea0003800000 */
.L_x_15:
        /* <DEDUP_REMOVED lines=15> */
.L_x_23:


//--------------------- .nv.shared.reserved.0     --------------------------
	.section	.nv.shared.reserved.0,"aw",@nobits
	.weak		__nv_reservedSMEM_offset_0_alias
	.size		__nv_reservedSMEM_offset_0_alias, 0, 64
	.other		__nv_reservedSMEM_offset_0_alias,@"STO_CUDA_RESERVED_SHARED STV_DEFAULT"
__nv_reservedSMEM_offset_0_alias:
	.zero		0
	.zero		64


//--------------------- .nv.constant0._Z18backpropOutputBiasmPKfPf --------------------------
	.section	.nv.constant0._Z18backpropOutputBiasmPKfPf,"a",@progbits
	.sectionflags	@""
	.align	4
.nv.constant0._Z18backpropOutputBiasmPKfPf:
	.zero		920


//--------------------- .nv.constant0._Z12backpropSidemmmmPKfS0_PKtS0_PfS3_S3_ --------------------------
	.section	.nv.constant0._Z12backpropSidemmmmPKfS0_PKtS0_PfS3_S3_,"a",@progbits
	.sectionflags	@""
	.align	4
.nv.constant0._Z12backpropSidemmmmPKfS0_PKtS0_PfS3_S3_:
	.zero		984


//--------------------- .nv.constant0._Z15calculateErrorsmmPKfPfS1_ --------------------------
	.section	.nv.constant0._Z15calculateErrorsmmPKfPfS1_,"a",@progbits
	.sectionflags	@""
	.align	4
.nv.constant0._Z15calculateErrorsmmPKfPfS1_:
	.zero		936


//--------------------- .nv.constant0._Z14calculateEvalsmmPKfS0_S0_S0_Pf --------------------------
	.section	.nv.constant0._Z14calculateEvalsmmPKfS0_S0_S0_Pf,"a",@progbits
	.sectionflags	@""
	.align	4
.nv.constant0._Z14calculateEvalsmmPKfS0_S0_S0_Pf:
	.zero		952


//--------------------- .nv.constant0._Z13setOutputBiasmPKfPf --------------------------
	.section	.nv.constant0._Z13setOutputBiasmPKfPf,"a",@progbits
	.sectionflags	@""
	.align	4
.nv.constant0._Z13setOutputBiasmPKfPf:
	.zero		920


//--------------------- .nv.constant0._Z19populateAccumulatormmmPKfS0_PKtPf --------------------------
	.section	.nv.constant0._Z19populateAccumulatormmmPKfS0_PKtPf,"a",@progbits
	.sectionflags	@""
	.align	4
.nv.constant0._Z19populateAccumulatormmmPKfS0_PKtPf:
	.zero		952


//--------------------- .nv.constant0._Z11addInternalPKfS0_Pfi --------------------------
	.section	.nv.constant0._Z11addInternalPKfS0_Pfi,"a",@progbits
	.sectionflags	@""
	.align	4
.nv.constant0._Z11addInternalPKfS0_Pfi:
	.zero		924


//--------------------- SYMBOLS --------------------------

	.type		.nv.reservedSmem.offset0,@object
	.size		.nv.reservedSmem.offset0,0x4
